//
// Generated by NVIDIA NVVM Compiler
//
// Compiler Build ID: CL-36424714
// Cuda compilation tools, release 13.0, V13.0.88
// Based on NVVM 20.0.0
//

.version 9.0
.target sm_100
.address_size 64

	// .globl	_Z8simulatePsifP6TissueiPA3_iPA5_fPA1000000_S4_S5_Pf
.extern .func  (.param .b64 func_retval0) malloc
(
	.param .b64 malloc_param_0
)
;
.func  (.param .b64 func_retval0) __internal_accurate_pow
(
	.param .b64 __internal_accurate_pow_param_0,
	.param .b64 __internal_accurate_pow_param_1
)
;
.global .align 4 .b8 precalc_xorwow_matrix[102400];
.global .align 4 .b8 precalc_xorwow_offset_matrix[102400];
.global .align 4 .b8 mrg32k3aM1[2304];
.global .align 4 .b8 mrg32k3aM2[2304];
.global .align 4 .b8 mrg32k3aM1SubSeq[2016];
.global .align 4 .b8 mrg32k3aM2SubSeq[2016];
.global .align 4 .b8 mrg32k3aM1Seq[2304];
.global .align 4 .b8 mrg32k3aM2Seq[2304];
.const .align 8 .b8 __cr_lgamma_table[72];
.global .align 1 .b8 _ZN34_INTERNAL_c6248e15_4_k_cu_d02e02b94cuda3std3__45__cpo5beginE[1];
.global .align 1 .b8 _ZN34_INTERNAL_c6248e15_4_k_cu_d02e02b94cuda3std3__45__cpo3endE[1];
.global .align 1 .b8 _ZN34_INTERNAL_c6248e15_4_k_cu_d02e02b94cuda3std3__45__cpo6cbeginE[1];
.global .align 1 .b8 _ZN34_INTERNAL_c6248e15_4_k_cu_d02e02b94cuda3std3__45__cpo4cendE[1];
.global .align 1 .b8 _ZN34_INTERNAL_c6248e15_4_k_cu_d02e02b94cuda3std3__45__cpo6rbeginE[1];
.global .align 1 .b8 _ZN34_INTERNAL_c6248e15_4_k_cu_d02e02b94cuda3std3__45__cpo4rendE[1];
.global .align 1 .b8 _ZN34_INTERNAL_c6248e15_4_k_cu_d02e02b94cuda3std3__45__cpo7crbeginE[1];
.global .align 1 .b8 _ZN34_INTERNAL_c6248e15_4_k_cu_d02e02b94cuda3std3__45__cpo5crendE[1];
.global .align 1 .b8 _ZN34_INTERNAL_c6248e15_4_k_cu_d02e02b94cuda3std3__436_GLOBAL__N__c6248e15_4_k_cu_d02e02b96ignoreE[1];
.global .align 1 .b8 _ZN34_INTERNAL_c6248e15_4_k_cu_d02e02b94cuda3std3__419piecewise_constructE[1];
.global .align 1 .b8 _ZN34_INTERNAL_c6248e15_4_k_cu_d02e02b94cuda3std3__48in_placeE[1];
.global .align 1 .b8 _ZN34_INTERNAL_c6248e15_4_k_cu_d02e02b94cuda3std3__420unreachable_sentinelE[1];
.global .align 1 .b8 _ZN34_INTERNAL_c6248e15_4_k_cu_d02e02b94cuda3std3__47nulloptE[1];
.global .align 1 .b8 _ZN34_INTERNAL_c6248e15_4_k_cu_d02e02b94cuda3std3__48unexpectE[1];
.global .align 1 .b8 _ZN34_INTERNAL_c6248e15_4_k_cu_d02e02b94cuda3std6ranges3__45__cpo4swapE[1];
.global .align 1 .b8 _ZN34_INTERNAL_c6248e15_4_k_cu_d02e02b94cuda3std6ranges3__45__cpo9iter_moveE[1];
.global .align 1 .b8 _ZN34_INTERNAL_c6248e15_4_k_cu_d02e02b94cuda3std6ranges3__45__cpo5beginE[1];
.global .align 1 .b8 _ZN34_INTERNAL_c6248e15_4_k_cu_d02e02b94cuda3std6ranges3__45__cpo3endE[1];
.global .align 1 .b8 _ZN34_INTERNAL_c6248e15_4_k_cu_d02e02b94cuda3std6ranges3__45__cpo6cbeginE[1];
.global .align 1 .b8 _ZN34_INTERNAL_c6248e15_4_k_cu_d02e02b94cuda3std6ranges3__45__cpo4cendE[1];
.global .align 1 .b8 _ZN34_INTERNAL_c6248e15_4_k_cu_d02e02b94cuda3std6ranges3__45__cpo7advanceE[1];
.global .align 1 .b8 _ZN34_INTERNAL_c6248e15_4_k_cu_d02e02b94cuda3std6ranges3__45__cpo9iter_swapE[1];
.global .align 1 .b8 _ZN34_INTERNAL_c6248e15_4_k_cu_d02e02b94cuda3std6ranges3__45__cpo4nextE[1];
.global .align 1 .b8 _ZN34_INTERNAL_c6248e15_4_k_cu_d02e02b94cuda3std6ranges3__45__cpo4prevE[1];
.global .align 1 .b8 _ZN34_INTERNAL_c6248e15_4_k_cu_d02e02b94cuda3std6ranges3__45__cpo4dataE[1];
.global .align 1 .b8 _ZN34_INTERNAL_c6248e15_4_k_cu_d02e02b94cuda3std6ranges3__45__cpo5cdataE[1];
.global .align 1 .b8 _ZN34_INTERNAL_c6248e15_4_k_cu_d02e02b94cuda3std6ranges3__45__cpo4sizeE[1];
.global .align 1 .b8 _ZN34_INTERNAL_c6248e15_4_k_cu_d02e02b94cuda3std6ranges3__45__cpo5ssizeE[1];
.global .align 1 .b8 _ZN34_INTERNAL_c6248e15_4_k_cu_d02e02b94cuda3std6ranges3__45__cpo8distanceE[1];
.global .align 1 .b8 _ZN34_INTERNAL_c6248e15_4_k_cu_d02e02b96thrust24THRUST_300001_SM_1000_NS8cuda_cub3parE[1];
.global .align 1 .b8 _ZN34_INTERNAL_c6248e15_4_k_cu_d02e02b96thrust24THRUST_300001_SM_1000_NS8cuda_cub10par_nosyncE[1];
.global .align 1 .b8 _ZN34_INTERNAL_c6248e15_4_k_cu_d02e02b96thrust24THRUST_300001_SM_1000_NS6system6detail10sequential3seqE[1];
.global .align 1 .b8 _ZN34_INTERNAL_c6248e15_4_k_cu_d02e02b96thrust24THRUST_300001_SM_1000_NS12placeholders2_1E[1];
.global .align 1 .b8 _ZN34_INTERNAL_c6248e15_4_k_cu_d02e02b96thrust24THRUST_300001_SM_1000_NS12placeholders2_2E[1];
.global .align 1 .b8 _ZN34_INTERNAL_c6248e15_4_k_cu_d02e02b96thrust24THRUST_300001_SM_1000_NS12placeholders2_3E[1];
.global .align 1 .b8 _ZN34_INTERNAL_c6248e15_4_k_cu_d02e02b96thrust24THRUST_300001_SM_1000_NS12placeholders2_4E[1];
.global .align 1 .b8 _ZN34_INTERNAL_c6248e15_4_k_cu_d02e02b96thrust24THRUST_300001_SM_1000_NS12placeholders2_5E[1];
.global .align 1 .b8 _ZN34_INTERNAL_c6248e15_4_k_cu_d02e02b96thrust24THRUST_300001_SM_1000_NS12placeholders2_6E[1];
.global .align 1 .b8 _ZN34_INTERNAL_c6248e15_4_k_cu_d02e02b96thrust24THRUST_300001_SM_1000_NS12placeholders2_7E[1];
.global .align 1 .b8 _ZN34_INTERNAL_c6248e15_4_k_cu_d02e02b96thrust24THRUST_300001_SM_1000_NS12placeholders2_8E[1];
.global .align 1 .b8 _ZN34_INTERNAL_c6248e15_4_k_cu_d02e02b96thrust24THRUST_300001_SM_1000_NS12placeholders2_9E[1];
.global .align 1 .b8 _ZN34_INTERNAL_c6248e15_4_k_cu_d02e02b96thrust24THRUST_300001_SM_1000_NS12placeholders3_10E[1];
.global .align 1 .b8 _ZN34_INTERNAL_c6248e15_4_k_cu_d02e02b96thrust24THRUST_300001_SM_1000_NS3seqE[1];

.visible .entry _Z8simulatePsifP6TissueiPA3_iPA5_fPA1000000_S4_S5_Pf(
	.param .u64 .ptr .align 1 _Z8simulatePsifP6TissueiPA3_iPA5_fPA1000000_S4_S5_Pf_param_0,
	.param .u32 _Z8simulatePsifP6TissueiPA3_iPA5_fPA1000000_S4_S5_Pf_param_1,
	.param .f32 _Z8simulatePsifP6TissueiPA3_iPA5_fPA1000000_S4_S5_Pf_param_2,
	.param .u64 .ptr .align 1 _Z8simulatePsifP6TissueiPA3_iPA5_fPA1000000_S4_S5_Pf_param_3,
	.param .u32 _Z8simulatePsifP6TissueiPA3_iPA5_fPA1000000_S4_S5_Pf_param_4,
	.param .u64 .ptr .align 1 _Z8simulatePsifP6TissueiPA3_iPA5_fPA1000000_S4_S5_Pf_param_5,
	.param .u64 .ptr .align 1 _Z8simulatePsifP6TissueiPA3_iPA5_fPA1000000_S4_S5_Pf_param_6,
	.param .u64 .ptr .align 1 _Z8simulatePsifP6TissueiPA3_iPA5_fPA1000000_S4_S5_Pf_param_7,
	.param .u64 .ptr .align 1 _Z8simulatePsifP6TissueiPA3_iPA5_fPA1000000_S4_S5_Pf_param_8,
	.param .u64 .ptr .align 1 _Z8simulatePsifP6TissueiPA3_iPA5_fPA1000000_S4_S5_Pf_param_9
)
{
	.reg .pred 	%p<81>;
	.reg .b16 	%rs<22>;
	.reg .b32 	%r<128>;
	.reg .b32 	%f<163>;
	.reg .b64 	%rd<81>;
	.reg .b64 	%fd<137>;

	ld.param.u64 	%rd26, [_Z8simulatePsifP6TissueiPA3_iPA5_fPA1000000_S4_S5_Pf_param_0];
	ld.param.u32 	%r49, [_Z8simulatePsifP6TissueiPA3_iPA5_fPA1000000_S4_S5_Pf_param_1];
	ld.param.f32 	%f36, [_Z8simulatePsifP6TissueiPA3_iPA5_fPA1000000_S4_S5_Pf_param_2];
	ld.param.u64 	%rd24, [_Z8simulatePsifP6TissueiPA3_iPA5_fPA1000000_S4_S5_Pf_param_3];
	ld.param.u64 	%rd27, [_Z8simulatePsifP6TissueiPA3_iPA5_fPA1000000_S4_S5_Pf_param_6];
	ld.param.u64 	%rd25, [_Z8simulatePsifP6TissueiPA3_iPA5_fPA1000000_S4_S5_Pf_param_7];
	ld.param.u64 	%rd28, [_Z8simulatePsifP6TissueiPA3_iPA5_fPA1000000_S4_S5_Pf_param_8];
	cvta.to.global.u64 	%rd1, %rd27;
	cvta.to.global.u64 	%rd2, %rd28;
	cvta.to.global.u64 	%rd3, %rd26;
	mov.u32 	%r1, %tid.x;
	setp.gt.u32 	%p6, %r1, 9;
	@%p6 bra 	$L__BB0_62;
	cvta.to.global.u64 	%rd4, %rd24;
	{ // callseq 0, 0
	.param .b64 param0;
	st.param.b64 	[param0], 32768;
	.param .b64 retval0;
	call.uni (retval0), 
	malloc, 
	(
	param0
	);
	ld.param.b64 	%rd29, [retval0];
	} // callseq 0
	cvt.rn.f64.s32 	%fd47, %r49;
	mul.f64 	%fd48, %fd47, 0d3FE0000000000000;
	cvt.f64.f32 	%fd1, %f36;
	mul.f64 	%fd128, %fd48, %fd1;
	add.s32 	%r52, %r49, -1;
	cvt.rn.f32.s32 	%f1, %r52;
	{
	.reg .b32 %temp; 
	mov.b64 	{%temp, %r53}, %fd47;
	}
	mov.f64 	%fd49, 0d4008000000000000;
	{
	.reg .b32 %temp; 
	mov.b64 	{%temp, %r54}, %fd49;
	}
	and.b32  	%r55, %r54, 2146435072;
	setp.eq.s32 	%p7, %r55, 1073741824;
	abs.f64 	%fd3, %fd47;
	setp.lt.s32 	%p9, %r53, 0;
	and.pred  	%p1, %p9, %p7;
	selp.b32 	%r56, %r53, 0, %p7;
	setp.lt.s32 	%p10, %r54, 0;
	or.b32  	%r57, %r56, 2146435072;
	selp.b32 	%r58, %r57, %r56, %p10;
	mov.b32 	%r111, 0;
	mov.b64 	%fd4, {%r111, %r58};
	cvt.rn.f32.s32 	%f37, %r49;
	mul.f32 	%f2, %f36, %f37;
	mov.f64 	%fd50, 0dBE6CC553391A6263;
	mul.rn.f64 	%fd51, %fd50, %fd50;
	fma.rn.f64 	%fd52, %fd51, 0dBDA8FF8320FD8164, 0d3E21EEA7C1EF8528;
	fma.rn.f64 	%fd53, %fd52, %fd51, 0dBE927E4F8E06E6D9;
	fma.rn.f64 	%fd54, %fd53, %fd51, 0d3EFA01A019DDBCE9;
	fma.rn.f64 	%fd55, %fd54, %fd51, 0dBF56C16C16C15D47;
	fma.rn.f64 	%fd56, %fd55, %fd51, 0d3FA5555555555551;
	fma.rn.f64 	%fd57, %fd56, %fd51, 0dBFE0000000000000;
	fma.rn.f64 	%fd58, %fd57, %fd51, 0d3FF0000000000000;
	mov.f64 	%fd134, 0d0000000000000000;
	sub.f64 	%fd5, %fd134, %fd58;
	mul.f64 	%fd59, %fd5, %fd5;
	mov.f64 	%fd127, 0d3FF0000000000000;
	sub.f64 	%fd60, %fd127, %fd59;
	sqrt.rn.f64 	%fd6, %fd60;
	neg.f64 	%fd7, %fd6;
	mov.b16 	%rs18, 0;
	mov.u32 	%r125, %r111;
	mov.u32 	%r126, %r111;
	mov.f64 	%fd135, %fd127;
	mov.f64 	%fd136, %fd134;
	mov.f64 	%fd129, %fd1;
	mov.f64 	%fd130, %fd128;
	mov.f64 	%fd125, %fd134;
$L__BB0_2:
	setp.eq.f64 	%p12, %fd125, 0d0000000000000000;
	and.b16  	%rs9, %rs18, 255;
	setp.eq.s16 	%p13, %rs9, 1;
	or.pred  	%p14, %p12, %p13;
	mov.b16 	%rs18, 0;
	mov.pred 	%p80, 0;
	mov.f64 	%fd131, 0d3FE62E4300000000;
	@%p14 bra 	$L__BB0_53;
	div.rn.f64 	%fd62, %fd130, %fd1;
	cvt.rzi.s32.f64 	%r60, %fd62;
	div.rn.f64 	%fd63, %fd129, %fd1;
	cvt.rzi.s32.f64 	%r61, %fd63;
	div.rn.f64 	%fd64, %fd128, %fd1;
	cvt.rzi.s32.f64 	%r62, %fd64;
	mad.lo.s32 	%r63, %r60, %r49, %r61;
	mad.lo.s32 	%r64, %r63, %r49, %r62;
	mul.wide.s32 	%rd31, %r64, 2;
	add.s64 	%rd32, %rd3, %rd31;
	ld.global.s16 	%r65, [%rd32];
	mul.wide.s32 	%rd33, %r65, 32;
	add.s64 	%rd34, %rd4, %rd33;
	ld.global.f32 	%f39, [%rd34+20];
	cvt.f64.f32 	%fd17, %f39;
	ld.global.f32 	%f3, [%rd34+24];
	div.rn.f64 	%fd18, %fd125, %fd17;
	cvt.rn.f32.f64 	%f160, %fd130;
	cvt.rn.f32.f64 	%f161, %fd129;
	cvt.rn.f32.f64 	%f162, %fd128;
	cvt.rn.f32.f64 	%f40, %fd136;
	cvt.rn.f32.f64 	%f41, %fd135;
	cvt.rn.f32.f64 	%f42, %fd134;
	cvt.rn.f32.f64 	%f158, %fd127;
	cvt.rn.f32.f64 	%f8, %fd18;
	div.rn.f32 	%f43, %f160, %f36;
	cvt.rzi.s32.f32 	%r66, %f43;
	div.rn.f32 	%f44, %f161, %f36;
	cvt.rzi.s32.f32 	%r67, %f44;
	div.rn.f32 	%f45, %f162, %f36;
	cvt.rzi.s32.f32 	%r68, %f45;
	mad.lo.s32 	%r69, %r66, %r49, %r67;
	mad.lo.s32 	%r70, %r69, %r49, %r68;
	mul.wide.s32 	%rd35, %r70, 2;
	add.s64 	%rd36, %rd3, %rd35;
	ld.global.u16 	%rs2, [%rd36];
	cvt.s32.s16 	%r71, %rs2;
	mul.wide.s32 	%rd37, %r71, 32;
	add.s64 	%rd38, %rd4, %rd37;
	ld.global.f32 	%f46, [%rd38+28];
	ld.global.f32 	%f47, [%rd38+16];
	cvt.f64.f32 	%fd65, %f46;
	mov.f64 	%fd66, 0d3EC925FEAB5FA760;
	div.rn.f64 	%fd67, %fd66, %fd65;
	cvt.rn.f32.f64 	%f9, %fd67;
	mul.f32 	%f10, %f40, %f9;
	mul.f32 	%f11, %f41, %f9;
	mul.f32 	%f12, %f42, %f9;
	neg.f32 	%f48, %f47;
	mul.f32 	%f49, %f48, %f9;
	fma.rn.f32 	%f50, %f49, 0f3BBB989D, 0f3F000000;
	cvt.sat.f32.f32 	%f51, %f50;
	mov.f32 	%f52, 0f4B400001;
	mov.f32 	%f53, 0f437C0000;
	fma.rm.f32 	%f54, %f51, %f53, %f52;
	add.f32 	%f55, %f54, 0fCB40007F;
	neg.f32 	%f56, %f55;
	fma.rn.f32 	%f57, %f49, 0f3FB8AA3B, %f56;
	fma.rn.f32 	%f13, %f49, 0f32A57060, %f57;
	mov.b32 	%r72, %f54;
	shl.b32 	%r73, %r72, 23;
	mov.b32 	%f14, %r73;
	mov.f32 	%f159, 0f00000000;
	mov.b32 	%r126, 0;
	mov.b16 	%rs20, 0;
	ex2.approx.ftz.f32 	%f67, %f13;
	mul.f32 	%f68, %f67, %f14;
	mov.u32 	%r110, %r126;
$L__BB0_4:
	mov.u16 	%rs3, %rs20;
	div.rn.f32 	%f58, %f160, %f36;
	add.f32 	%f20, %f58, 0fBF800000;
	setp.lt.f32 	%p16, %f20, 0f00000000;
	mov.pred 	%p78, -1;
	mov.b16 	%rs20, 1;
	@%p16 bra 	$L__BB0_12;
	div.rn.f32 	%f59, %f161, %f36;
	add.f32 	%f21, %f59, 0fBF800000;
	setp.lt.f32 	%p18, %f21, 0f00000000;
	@%p18 bra 	$L__BB0_12;
	div.rn.f32 	%f60, %f162, %f36;
	add.f32 	%f22, %f60, 0fBF800000;
	setp.lt.f32 	%p20, %f22, 0f00000000;
	@%p20 bra 	$L__BB0_12;
	max.f32 	%f61, %f20, %f21;
	setp.gt.f32 	%p22, %f61, %f1;
	@%p22 bra 	$L__BB0_12;
	setp.gt.f32 	%p24, %f22, %f1;
	setp.gt.s32 	%p25, %r110, 999997;
	or.pred  	%p26, %p24, %p25;
	@%p26 bra 	$L__BB0_12;
	add.f32 	%f160, %f10, %f160;
	div.rn.f32 	%f62, %f160, %f36;
	cvt.rzi.s32.f32 	%r74, %f62;
	add.f32 	%f161, %f11, %f161;
	div.rn.f32 	%f63, %f161, %f36;
	cvt.rzi.s32.f32 	%r75, %f63;
	add.f32 	%f162, %f12, %f162;
	div.rn.f32 	%f64, %f162, %f36;
	cvt.rzi.s32.f32 	%r76, %f64;
	mad.lo.s32 	%r77, %r74, %r49, %r75;
	mad.lo.s32 	%r78, %r77, %r49, %r76;
	mul.wide.s32 	%rd39, %r78, 2;
	add.s64 	%rd40, %rd3, %rd39;
	ld.global.u16 	%rs16, [%rd40];
	setp.ne.s16 	%p27, %rs16, %rs2;
	@%p27 bra 	$L__BB0_11;
	add.f32 	%f159, %f159, %f9;
	mul.f32 	%f158, %f158, %f68;
	mul.wide.s32 	%rd43, %r110, 20;
	add.s64 	%rd44, %rd2, %rd43;
	st.global.f32 	[%rd44], %f160;
	st.global.f32 	[%rd44+4], %f161;
	st.global.f32 	[%rd44+8], %f162;
	st.global.f32 	[%rd44+12], %f158;
	cvt.rn.f32.s32 	%f69, %r111;
	mul.f32 	%f70, %f69, 0f283424DC;
	st.global.f32 	[%rd44+16], %f70;
	add.s32 	%r111, %r111, 1;
	add.s32 	%r110, %r110, 1;
	mov.pred 	%p78, 0;
	mov.u16 	%rs20, %rs3;
	bra.uni 	$L__BB0_12;
$L__BB0_11:
	mul.wide.s32 	%rd41, %r110, 20;
	add.s64 	%rd42, %rd2, %rd41;
	st.global.f32 	[%rd42], %f160;
	st.global.f32 	[%rd42+4], %f161;
	st.global.f32 	[%rd42+8], %f162;
	st.global.f32 	[%rd42+12], %f158;
	cvt.rn.f32.s32 	%f65, %r111;
	mul.f32 	%f66, %f65, 0f283424DC;
	st.global.f32 	[%rd42+16], %f66;
	add.s32 	%r111, %r111, 1;
	add.s32 	%r110, %r110, 1;
	mov.u16 	%rs20, %rs3;
$L__BB0_12:
	setp.ge.f32 	%p30, %f159, %f8;
	selp.b32 	%r126, 1, %r126, %p30;
	or.pred  	%p31, %p30, %p78;
	not.pred 	%p32, %p31;
	@%p32 bra 	$L__BB0_4;
	setp.lt.s32 	%p33, %r110, 1;
	add.s32 	%r16, %r125, 1;
	@%p33 bra 	$L__BB0_49;
	and.b32  	%r17, %r110, 3;
	setp.lt.u32 	%p34, %r110, 4;
	mov.b32 	%r114, 0;
	@%p34 bra 	$L__BB0_17;
	add.s64 	%rd78, %rd2, 40;
	and.b32  	%r114, %r110, 2147483644;
	neg.s32 	%r113, %r114;
	mov.u32 	%r112, %r16;
$L__BB0_16:
	mul.wide.s32 	%rd45, %r112, 20;
	add.s64 	%rd46, %rd1, %rd45;
	ld.global.f32 	%f71, [%rd78+-40];
	st.global.f32 	[%rd46], %f71;
	ld.global.f32 	%f72, [%rd78+-20];
	st.global.f32 	[%rd46+20], %f72;
	ld.global.f32 	%f73, [%rd78];
	st.global.f32 	[%rd46+40], %f73;
	ld.global.f32 	%f74, [%rd78+20];
	st.global.f32 	[%rd46+60], %f74;
	add.s32 	%r113, %r113, 4;
	add.s32 	%r112, %r112, 4;
	add.s64 	%rd78, %rd78, 80;
	setp.ne.s32 	%p35, %r113, 0;
	@%p35 bra 	$L__BB0_16;
$L__BB0_17:
	setp.eq.s32 	%p36, %r17, 0;
	@%p36 bra 	$L__BB0_21;
	mul.wide.u32 	%rd47, %r114, 20;
	add.s64 	%rd8, %rd2, %rd47;
	ld.global.f32 	%f75, [%rd8];
	add.s32 	%r80, %r16, %r114;
	mul.wide.s32 	%rd48, %r80, 20;
	add.s64 	%rd9, %rd1, %rd48;
	st.global.f32 	[%rd9], %f75;
	setp.eq.s32 	%p37, %r17, 1;
	@%p37 bra 	$L__BB0_21;
	ld.global.f32 	%f76, [%rd8+20];
	st.global.f32 	[%rd9+20], %f76;
	setp.eq.s32 	%p38, %r17, 2;
	@%p38 bra 	$L__BB0_21;
	ld.global.f32 	%f77, [%rd8+40];
	st.global.f32 	[%rd9+40], %f77;
$L__BB0_21:
	mov.b32 	%r116, 0;
	@%p34 bra 	$L__BB0_24;
	and.b32  	%r116, %r110, 2147483644;
	mov.b32 	%r115, 0;
$L__BB0_23:
	mul.wide.u32 	%rd49, %r115, 20;
	add.s64 	%rd50, %rd2, %rd49;
	ld.global.f32 	%f78, [%rd50+4];
	add.s32 	%r83, %r16, %r115;
	mul.wide.s32 	%rd51, %r83, 20;
	add.s64 	%rd52, %rd1, %rd51;
	st.global.f32 	[%rd52+4], %f78;
	ld.global.f32 	%f79, [%rd50+24];
	st.global.f32 	[%rd52+24], %f79;
	ld.global.f32 	%f80, [%rd50+44];
	st.global.f32 	[%rd52+44], %f80;
	ld.global.f32 	%f81, [%rd50+64];
	st.global.f32 	[%rd52+64], %f81;
	add.s32 	%r115, %r115, 4;
	setp.ne.s32 	%p40, %r115, %r116;
	@%p40 bra 	$L__BB0_23;
$L__BB0_24:
	@%p36 bra 	$L__BB0_28;
	mul.wide.u32 	%rd53, %r116, 20;
	add.s64 	%rd10, %rd2, %rd53;
	ld.global.f32 	%f82, [%rd10+4];
	add.s32 	%r84, %r16, %r116;
	mul.wide.s32 	%rd54, %r84, 20;
	add.s64 	%rd11, %rd1, %rd54;
	st.global.f32 	[%rd11+4], %f82;
	setp.eq.s32 	%p42, %r17, 1;
	@%p42 bra 	$L__BB0_28;
	ld.global.f32 	%f83, [%rd10+24];
	st.global.f32 	[%rd11+24], %f83;
	setp.eq.s32 	%p43, %r17, 2;
	@%p43 bra 	$L__BB0_28;
	ld.global.f32 	%f84, [%rd10+44];
	st.global.f32 	[%rd11+44], %f84;
$L__BB0_28:
	mov.b32 	%r118, 0;
	@%p34 bra 	$L__BB0_31;
	and.b32  	%r118, %r110, 2147483644;
	mov.b32 	%r117, 0;
$L__BB0_30:
	mul.wide.u32 	%rd55, %r117, 20;
	add.s64 	%rd56, %rd2, %rd55;
	ld.global.f32 	%f85, [%rd56+8];
	add.s32 	%r87, %r16, %r117;
	mul.wide.s32 	%rd57, %r87, 20;
	add.s64 	%rd58, %rd1, %rd57;
	st.global.f32 	[%rd58+8], %f85;
	ld.global.f32 	%f86, [%rd56+28];
	st.global.f32 	[%rd58+28], %f86;
	ld.global.f32 	%f87, [%rd56+48];
	st.global.f32 	[%rd58+48], %f87;
	ld.global.f32 	%f88, [%rd56+68];
	st.global.f32 	[%rd58+68], %f88;
	add.s32 	%r117, %r117, 4;
	setp.ne.s32 	%p45, %r117, %r118;
	@%p45 bra 	$L__BB0_30;
$L__BB0_31:
	@%p36 bra 	$L__BB0_35;
	mul.wide.u32 	%rd59, %r118, 20;
	add.s64 	%rd12, %rd2, %rd59;
	ld.global.f32 	%f89, [%rd12+8];
	add.s32 	%r88, %r16, %r118;
	mul.wide.s32 	%rd60, %r88, 20;
	add.s64 	%rd13, %rd1, %rd60;
	st.global.f32 	[%rd13+8], %f89;
	setp.eq.s32 	%p47, %r17, 1;
	@%p47 bra 	$L__BB0_35;
	ld.global.f32 	%f90, [%rd12+28];
	st.global.f32 	[%rd13+28], %f90;
	setp.eq.s32 	%p48, %r17, 2;
	@%p48 bra 	$L__BB0_35;
	ld.global.f32 	%f91, [%rd12+48];
	st.global.f32 	[%rd13+48], %f91;
$L__BB0_35:
	mov.b32 	%r120, 0;
	@%p34 bra 	$L__BB0_38;
	and.b32  	%r120, %r110, 2147483644;
	mov.b32 	%r119, 0;
$L__BB0_37:
	mul.wide.u32 	%rd61, %r119, 20;
	add.s64 	%rd62, %rd2, %rd61;
	ld.global.f32 	%f92, [%rd62+12];
	add.s32 	%r91, %r16, %r119;
	mul.wide.s32 	%rd63, %r91, 20;
	add.s64 	%rd64, %rd1, %rd63;
	st.global.f32 	[%rd64+12], %f92;
	ld.global.f32 	%f93, [%rd62+32];
	st.global.f32 	[%rd64+32], %f93;
	ld.global.f32 	%f94, [%rd62+52];
	st.global.f32 	[%rd64+52], %f94;
	ld.global.f32 	%f95, [%rd62+72];
	st.global.f32 	[%rd64+72], %f95;
	add.s32 	%r119, %r119, 4;
	setp.ne.s32 	%p50, %r119, %r120;
	@%p50 bra 	$L__BB0_37;
$L__BB0_38:
	@%p36 bra 	$L__BB0_42;
	mul.wide.u32 	%rd65, %r120, 20;
	add.s64 	%rd14, %rd2, %rd65;
	ld.global.f32 	%f96, [%rd14+12];
	add.s32 	%r92, %r16, %r120;
	mul.wide.s32 	%rd66, %r92, 20;
	add.s64 	%rd15, %rd1, %rd66;
	st.global.f32 	[%rd15+12], %f96;
	setp.eq.s32 	%p52, %r17, 1;
	@%p52 bra 	$L__BB0_42;
	ld.global.f32 	%f97, [%rd14+32];
	st.global.f32 	[%rd15+32], %f97;
	setp.eq.s32 	%p53, %r17, 2;
	@%p53 bra 	$L__BB0_42;
	ld.global.f32 	%f98, [%rd14+52];
	st.global.f32 	[%rd15+52], %f98;
$L__BB0_42:
	mov.b32 	%r122, 0;
	@%p34 bra 	$L__BB0_45;
	and.b32  	%r122, %r110, 2147483644;
	mov.b32 	%r121, 0;
$L__BB0_44:
	mul.wide.u32 	%rd67, %r121, 20;
	add.s64 	%rd68, %rd2, %rd67;
	ld.global.f32 	%f99, [%rd68+16];
	add.s32 	%r95, %r16, %r121;
	mul.wide.s32 	%rd69, %r95, 20;
	add.s64 	%rd70, %rd1, %rd69;
	st.global.f32 	[%rd70+16], %f99;
	ld.global.f32 	%f100, [%rd68+36];
	st.global.f32 	[%rd70+36], %f100;
	ld.global.f32 	%f101, [%rd68+56];
	st.global.f32 	[%rd70+56], %f101;
	ld.global.f32 	%f102, [%rd68+76];
	st.global.f32 	[%rd70+76], %f102;
	add.s32 	%r121, %r121, 4;
	setp.ne.s32 	%p55, %r121, %r122;
	@%p55 bra 	$L__BB0_44;
$L__BB0_45:
	@%p36 bra 	$L__BB0_49;
	mul.wide.u32 	%rd71, %r122, 20;
	add.s64 	%rd16, %rd2, %rd71;
	ld.global.f32 	%f103, [%rd16+16];
	add.s32 	%r96, %r16, %r122;
	mul.wide.s32 	%rd72, %r96, 20;
	add.s64 	%rd17, %rd1, %rd72;
	st.global.f32 	[%rd17+16], %f103;
	setp.eq.s32 	%p57, %r17, 1;
	@%p57 bra 	$L__BB0_49;
	ld.global.f32 	%f104, [%rd16+36];
	st.global.f32 	[%rd17+36], %f104;
	setp.eq.s32 	%p58, %r17, 2;
	@%p58 bra 	$L__BB0_49;
	ld.global.f32 	%f105, [%rd16+56];
	st.global.f32 	[%rd17+56], %f105;
$L__BB0_49:
	cvt.f64.f32 	%fd19, %f159;
	add.s32 	%r125, %r110, %r125;
	cvt.rn.f32.s32 	%f106, %r125;
	st.global.f32 	[%rd1], %f106;
	st.global.f32 	[%rd1+4], %f106;
	st.global.f32 	[%rd1+8], %f106;
	st.global.f32 	[%rd1+12], %f106;
	st.global.f32 	[%rd1+16], %f106;
	mul.wide.s32 	%rd73, %r110, 20;
	add.s64 	%rd74, %rd2, %rd73;
	ld.global.f32 	%f33, [%rd74+-20];
	cvt.f64.f32 	%fd130, %f33;
	ld.global.f32 	%f107, [%rd74+-16];
	cvt.f64.f32 	%fd129, %f107;
	ld.global.f32 	%f108, [%rd74+-12];
	cvt.f64.f32 	%fd128, %f108;
	min.f32 	%f109, %f33, %f107;
	min.f32 	%f110, %f109, %f108;
	setp.le.f32 	%p60, %f110, 0f00000000;
	mov.pred 	%p80, -1;
	@%p60 bra 	$L__BB0_52;
	max.f32 	%f111, %f33, %f107;
	setp.ge.f32 	%p62, %f111, %f2;
	@%p62 bra 	$L__BB0_52;
	{ // callseq 1, 0
	.param .b64 param0;
	st.param.f64 	[param0], %fd3;
	.param .b64 param1;
	st.param.f64 	[param1], 0d4008000000000000;
	.param .b64 retval0;
	call.uni (retval0), 
	__internal_accurate_pow, 
	(
	param0, 
	param1
	);
	ld.param.f64 	%fd68, [retval0];
	} // callseq 1
	neg.f64 	%fd70, %fd68;
	selp.f64 	%fd71, %fd70, %fd68, %p1;
	setp.eq.s32 	%p63, %r49, 0;
	selp.f64 	%fd72, %fd4, %fd71, %p63;
	add.f64 	%fd73, %fd72, 0dBFF0000000000000;
	setp.eq.s32 	%p64, %r49, 1;
	selp.f64 	%fd74, 0d0000000000000000, %fd73, %p64;
	div.rn.f64 	%fd76, %fd129, %fd1;
	cvt.rzi.s32.f64 	%r97, %fd76;
	div.rn.f64 	%fd77, %fd130, %fd1;
	cvt.rzi.s32.f64 	%r98, %fd77;
	mad.lo.s32 	%r99, %r98, %r49, %r97;
	div.rn.f64 	%fd78, %fd128, %fd1;
	cvt.rzi.s32.f64 	%r100, %fd78;
	mad.lo.s32 	%r101, %r99, %r49, %r100;
	cvt.rn.f64.s32 	%fd79, %r101;
	setp.lt.f64 	%p65, %fd74, %fd79;
	and.b16  	%rs17, %rs20, 255;
	setp.ne.s16 	%p66, %rs17, 0;
	setp.ge.f32 	%p67, %f108, %f2;
	or.pred  	%p68, %p67, %p65;
	or.pred  	%p80, %p68, %p66;
$L__BB0_52:
	setp.lt.f64 	%p69, %fd18, %fd19;
	selp.f64 	%fd81, %fd18, %fd19, %p69;
	mul.f64 	%fd82, %fd81, %fd17;
	sub.f64 	%fd131, %fd125, %fd82;
	cvt.f64.f32 	%fd132, %f3;
	cvt.f64.f32 	%fd127, %f158;
	add.s32 	%r124, %r110, -1;
	selp.u16 	%rs18, 1, 0, %p69;
$L__BB0_53:
	mov.f64 	%fd125, %fd131;
	setp.ne.s32 	%p70, %r126, 1;
	@%p70 bra 	$L__BB0_59;
	setp.eq.f64 	%p71, %fd132, 0d0000000000000000;
	mov.f64 	%fd133, 0d0000000000000000;
	@%p71 bra 	$L__BB0_56;
	mul.f64 	%fd84, %fd132, %fd132;
	mov.f64 	%fd85, 0d3FF0000000000000;
	sub.f64 	%fd86, %fd85, %fd84;
	sub.f64 	%fd87, %fd85, %fd132;
	add.f64 	%fd88, %fd132, %fd132;
	fma.rn.f64 	%fd89, %fd88, 0d3FE0000000000000, %fd87;
	div.rn.f64 	%fd90, %fd86, %fd89;
	add.f64 	%fd91, %fd84, 0d3FF0000000000000;
	mul.f64 	%fd92, %fd90, %fd90;
	sub.f64 	%fd93, %fd91, %fd92;
	div.rn.f64 	%fd133, %fd93, %fd88;
$L__BB0_56:
	mul.f64 	%fd94, %fd133, %fd133;
	mov.f64 	%fd95, 0d3FF0000000000000;
	sub.f64 	%fd96, %fd95, %fd94;
	sqrt.rn.f64 	%fd34, %fd96;
	abs.f64 	%fd97, %fd134;
	sub.f64 	%fd98, %fd95, %fd97;
	setp.gtu.f64 	%p72, %fd98, 0d3D719799812DEA11;
	@%p72 bra 	$L__BB0_58;
	mul.f64 	%fd136, %fd5, %fd34;
	mul.f64 	%fd135, %fd34, %fd7;
	setp.ge.f64 	%p73, %fd134, 0d0000000000000000;
	neg.f64 	%fd99, %fd133;
	selp.f64 	%fd134, %fd133, %fd99, %p73;
	bra.uni 	$L__BB0_59;
$L__BB0_58:
	mul.f64 	%fd100, %fd134, %fd134;
	mov.f64 	%fd101, 0d3FF0000000000000;
	sub.f64 	%fd102, %fd101, %fd100;
	sqrt.rn.f64 	%fd103, %fd102;
	mul.f64 	%fd104, %fd134, %fd136;
	mul.f64 	%fd105, %fd6, %fd135;
	fma.rn.f64 	%fd106, %fd5, %fd104, %fd105;
	mul.f64 	%fd107, %fd106, %fd34;
	div.rn.f64 	%fd108, %fd107, %fd103;
	fma.rn.f64 	%fd38, %fd136, %fd133, %fd108;
	mul.f64 	%fd109, %fd134, %fd135;
	mul.f64 	%fd110, %fd5, %fd109;
	mul.f64 	%fd111, %fd6, %fd136;
	sub.f64 	%fd112, %fd110, %fd111;
	mul.f64 	%fd113, %fd112, %fd34;
	div.rn.f64 	%fd114, %fd113, %fd103;
	fma.rn.f64 	%fd135, %fd135, %fd133, %fd114;
	mul.f64 	%fd115, %fd5, %fd34;
	mul.f64 	%fd116, %fd103, %fd115;
	mul.f64 	%fd117, %fd134, %fd133;
	sub.f64 	%fd134, %fd117, %fd116;
	mov.f64 	%fd136, %fd38;
$L__BB0_59:
	setp.geu.f64 	%p74, %fd127, 0d3F847AE147AE147B;
	not.pred 	%p75, %p80;
	and.pred  	%p76, %p74, %p75;
	@%p76 bra 	$L__BB0_2;
	cvt.rn.f32.s32 	%f112, %r124;
	st.global.f32 	[%rd1], %f112;
	st.global.f32 	[%rd1+4], %f112;
	st.global.f32 	[%rd1+8], %f112;
	st.global.f32 	[%rd1+12], %f112;
	st.global.f32 	[%rd1+16], %f112;
	mul.wide.u32 	%rd75, %r1, 20000000;
	cvta.to.global.u64 	%rd76, %rd25;
	add.s64 	%rd77, %rd75, %rd76;
	add.s64 	%rd80, %rd77, 80;
	add.s64 	%rd79, %rd1, 80;
	mov.b32 	%r127, 0;
$L__BB0_61:
	ld.global.f32 	%f113, [%rd79+-80];
	st.global.f32 	[%rd80+-80], %f113;
	ld.global.f32 	%f114, [%rd79+-76];
	st.global.f32 	[%rd80+-76], %f114;
	ld.global.f32 	%f115, [%rd79+-72];
	st.global.f32 	[%rd80+-72], %f115;
	ld.global.f32 	%f116, [%rd79+-68];
	st.global.f32 	[%rd80+-68], %f116;
	ld.global.f32 	%f117, [%rd79+-64];
	st.global.f32 	[%rd80+-64], %f117;
	ld.global.f32 	%f118, [%rd79+-60];
	st.global.f32 	[%rd80+-60], %f118;
	ld.global.f32 	%f119, [%rd79+-56];
	st.global.f32 	[%rd80+-56], %f119;
	ld.global.f32 	%f120, [%rd79+-52];
	st.global.f32 	[%rd80+-52], %f120;
	ld.global.f32 	%f121, [%rd79+-48];
	st.global.f32 	[%rd80+-48], %f121;
	ld.global.f32 	%f122, [%rd79+-44];
	st.global.f32 	[%rd80+-44], %f122;
	ld.global.f32 	%f123, [%rd79+-40];
	st.global.f32 	[%rd80+-40], %f123;
	ld.global.f32 	%f124, [%rd79+-36];
	st.global.f32 	[%rd80+-36], %f124;
	ld.global.f32 	%f125, [%rd79+-32];
	st.global.f32 	[%rd80+-32], %f125;
	ld.global.f32 	%f126, [%rd79+-28];
	st.global.f32 	[%rd80+-28], %f126;
	ld.global.f32 	%f127, [%rd79+-24];
	st.global.f32 	[%rd80+-24], %f127;
	ld.global.f32 	%f128, [%rd79+-20];
	st.global.f32 	[%rd80+-20], %f128;
	ld.global.f32 	%f129, [%rd79+-16];
	st.global.f32 	[%rd80+-16], %f129;
	ld.global.f32 	%f130, [%rd79+-12];
	st.global.f32 	[%rd80+-12], %f130;
	ld.global.f32 	%f131, [%rd79+-8];
	st.global.f32 	[%rd80+-8], %f131;
	ld.global.f32 	%f132, [%rd79+-4];
	st.global.f32 	[%rd80+-4], %f132;
	ld.global.f32 	%f133, [%rd79];
	st.global.f32 	[%rd80], %f133;
	ld.global.f32 	%f134, [%rd79+4];
	st.global.f32 	[%rd80+4], %f134;
	ld.global.f32 	%f135, [%rd79+8];
	st.global.f32 	[%rd80+8], %f135;
	ld.global.f32 	%f136, [%rd79+12];
	st.global.f32 	[%rd80+12], %f136;
	ld.global.f32 	%f137, [%rd79+16];
	st.global.f32 	[%rd80+16], %f137;
	ld.global.f32 	%f138, [%rd79+20];
	st.global.f32 	[%rd80+20], %f138;
	ld.global.f32 	%f139, [%rd79+24];
	st.global.f32 	[%rd80+24], %f139;
	ld.global.f32 	%f140, [%rd79+28];
	st.global.f32 	[%rd80+28], %f140;
	ld.global.f32 	%f141, [%rd79+32];
	st.global.f32 	[%rd80+32], %f141;
	ld.global.f32 	%f142, [%rd79+36];
	st.global.f32 	[%rd80+36], %f142;
	ld.global.f32 	%f143, [%rd79+40];
	st.global.f32 	[%rd80+40], %f143;
	ld.global.f32 	%f144, [%rd79+44];
	st.global.f32 	[%rd80+44], %f144;
	ld.global.f32 	%f145, [%rd79+48];
	st.global.f32 	[%rd80+48], %f145;
	ld.global.f32 	%f146, [%rd79+52];
	st.global.f32 	[%rd80+52], %f146;
	ld.global.f32 	%f147, [%rd79+56];
	st.global.f32 	[%rd80+56], %f147;
	ld.global.f32 	%f148, [%rd79+60];
	st.global.f32 	[%rd80+60], %f148;
	ld.global.f32 	%f149, [%rd79+64];
	st.global.f32 	[%rd80+64], %f149;
	ld.global.f32 	%f150, [%rd79+68];
	st.global.f32 	[%rd80+68], %f150;
	ld.global.f32 	%f151, [%rd79+72];
	st.global.f32 	[%rd80+72], %f151;
	ld.global.f32 	%f152, [%rd79+76];
	st.global.f32 	[%rd80+76], %f152;
	add.s32 	%r127, %r127, 8;
	add.s64 	%rd80, %rd80, 160;
	add.s64 	%rd79, %rd79, 160;
	setp.ne.s32 	%p77, %r127, 1000000;
	@%p77 bra 	$L__BB0_61;
$L__BB0_62:
	ret;

}
	// .globl	_ZN3cub18CUB_300001_SM_10006detail11EmptyKernelIvEEvv
.visible .entry _ZN3cub18CUB_300001_SM_10006detail11EmptyKernelIvEEvv()
{


	ret;

}
.func  (.param .b64 func_retval0) __internal_accurate_pow(
	.param .b64 __internal_accurate_pow_param_0,
	.param .b64 __internal_accurate_pow_param_1
)
{
	.reg .pred 	%p<8>;
	.reg .b32 	%r<49>;
	.reg .b32 	%f<3>;
	.reg .b64 	%fd<109>;

	ld.param.f64 	%fd10, [__internal_accurate_pow_param_0];
	ld.param.f64 	%fd11, [__internal_accurate_pow_param_1];
	{
	.reg .b32 %temp; 
	mov.b64 	{%temp, %r46}, %fd10;
	}
	{
	.reg .b32 %temp; 
	mov.b64 	{%r45, %temp}, %fd10;
	}
	shr.u32 	%r47, %r46, 20;
	setp.gt.u32 	%p1, %r46, 1048575;
	@%p1 bra 	$L__BB2_2;
	mul.f64 	%fd12, %fd10, 0d4350000000000000;
	{
	.reg .b32 %temp; 
	mov.b64 	{%temp, %r46}, %fd12;
	}
	{
	.reg .b32 %temp; 
	mov.b64 	{%r45, %temp}, %fd12;
	}
	shr.u32 	%r16, %r46, 20;
	add.s32 	%r47, %r16, -54;
$L__BB2_2:
	add.s32 	%r48, %r47, -1023;
	and.b32  	%r17, %r46, -2146435073;
	or.b32  	%r18, %r17, 1072693248;
	mov.b64 	%fd107, {%r45, %r18};
	setp.lt.u32 	%p2, %r18, 1073127583;
	@%p2 bra 	$L__BB2_4;
	{
	.reg .b32 %temp; 
	mov.b64 	{%r19, %temp}, %fd107;
	}
	{
	.reg .b32 %temp; 
	mov.b64 	{%temp, %r20}, %fd107;
	}
	add.s32 	%r21, %r20, -1048576;
	mov.b64 	%fd107, {%r19, %r21};
	add.s32 	%r48, %r47, -1022;
$L__BB2_4:
	add.f64 	%fd13, %fd107, 0dBFF0000000000000;
	add.f64 	%fd14, %fd107, 0d3FF0000000000000;
	rcp.approx.ftz.f64 	%fd15, %fd14;
	neg.f64 	%fd16, %fd14;
	fma.rn.f64 	%fd17, %fd16, %fd15, 0d3FF0000000000000;
	fma.rn.f64 	%fd18, %fd17, %fd17, %fd17;
	fma.rn.f64 	%fd19, %fd18, %fd15, %fd15;
	mul.f64 	%fd20, %fd13, %fd19;
	fma.rn.f64 	%fd21, %fd13, %fd19, %fd20;
	mul.f64 	%fd22, %fd21, %fd21;
	fma.rn.f64 	%fd23, %fd22, 0d3EB0F5FF7D2CAFE2, 0d3ED0F5D241AD3B5A;
	fma.rn.f64 	%fd24, %fd23, %fd22, 0d3EF3B20A75488A3F;
	fma.rn.f64 	%fd25, %fd24, %fd22, 0d3F1745CDE4FAECD5;
	fma.rn.f64 	%fd26, %fd25, %fd22, 0d3F3C71C7258A578B;
	fma.rn.f64 	%fd27, %fd26, %fd22, 0d3F6249249242B910;
	fma.rn.f64 	%fd28, %fd27, %fd22, 0d3F89999999999DFB;
	sub.f64 	%fd29, %fd13, %fd21;
	add.f64 	%fd30, %fd29, %fd29;
	neg.f64 	%fd31, %fd21;
	fma.rn.f64 	%fd32, %fd31, %fd13, %fd30;
	mul.f64 	%fd33, %fd19, %fd32;
	fma.rn.f64 	%fd34, %fd22, %fd28, 0d3FB5555555555555;
	mov.f64 	%fd35, 0d3FB5555555555555;
	sub.f64 	%fd36, %fd35, %fd34;
	fma.rn.f64 	%fd37, %fd22, %fd28, %fd36;
	add.f64 	%fd38, %fd37, 0dBC46A4CB00B9E7B0;
	add.f64 	%fd39, %fd34, %fd38;
	sub.f64 	%fd40, %fd34, %fd39;
	add.f64 	%fd41, %fd38, %fd40;
	mul.rn.f64 	%fd42, %fd21, %fd21;
	neg.f64 	%fd43, %fd42;
	fma.rn.f64 	%fd44, %fd21, %fd21, %fd43;
	{
	.reg .b32 %temp; 
	mov.b64 	{%r22, %temp}, %fd33;
	}
	{
	.reg .b32 %temp; 
	mov.b64 	{%temp, %r23}, %fd33;
	}
	add.s32 	%r24, %r23, 1048576;
	mov.b64 	%fd45, {%r22, %r24};
	fma.rn.f64 	%fd46, %fd21, %fd45, %fd44;
	mul.rn.f64 	%fd47, %fd42, %fd21;
	neg.f64 	%fd48, %fd47;
	fma.rn.f64 	%fd49, %fd42, %fd21, %fd48;
	fma.rn.f64 	%fd50, %fd42, %fd33, %fd49;
	fma.rn.f64 	%fd51, %fd46, %fd21, %fd50;
	mul.rn.f64 	%fd52, %fd39, %fd47;
	neg.f64 	%fd53, %fd52;
	fma.rn.f64 	%fd54, %fd39, %fd47, %fd53;
	fma.rn.f64 	%fd55, %fd39, %fd51, %fd54;
	fma.rn.f64 	%fd56, %fd41, %fd47, %fd55;
	add.f64 	%fd57, %fd52, %fd56;
	sub.f64 	%fd58, %fd52, %fd57;
	add.f64 	%fd59, %fd56, %fd58;
	add.f64 	%fd60, %fd21, %fd57;
	sub.f64 	%fd61, %fd21, %fd60;
	add.f64 	%fd62, %fd57, %fd61;
	add.f64 	%fd63, %fd59, %fd62;
	add.f64 	%fd64, %fd33, %fd63;
	add.f64 	%fd65, %fd60, %fd64;
	sub.f64 	%fd66, %fd60, %fd65;
	add.f64 	%fd67, %fd64, %fd66;
	xor.b32  	%r25, %r48, -2147483648;
	mov.b32 	%r26, 1127219200;
	mov.b64 	%fd68, {%r25, %r26};
	mov.b32 	%r27, -2147483648;
	mov.b64 	%fd69, {%r27, %r26};
	sub.f64 	%fd70, %fd68, %fd69;
	fma.rn.f64 	%fd71, %fd70, 0d3FE62E42FEFA39EF, %fd65;
	fma.rn.f64 	%fd72, %fd70, 0dBFE62E42FEFA39EF, %fd71;
	sub.f64 	%fd73, %fd72, %fd65;
	sub.f64 	%fd74, %fd67, %fd73;
	fma.rn.f64 	%fd75, %fd70, 0d3C7ABC9E3B39803F, %fd74;
	add.f64 	%fd76, %fd71, %fd75;
	sub.f64 	%fd77, %fd71, %fd76;
	add.f64 	%fd78, %fd75, %fd77;
	{
	.reg .b32 %temp; 
	mov.b64 	{%temp, %r28}, %fd11;
	}
	{
	.reg .b32 %temp; 
	mov.b64 	{%r29, %temp}, %fd11;
	}
	shl.b32 	%r30, %r28, 1;
	setp.gt.u32 	%p3, %r30, -33554433;
	and.b32  	%r31, %r28, -15728641;
	selp.b32 	%r32, %r31, %r28, %p3;
	mov.b64 	%fd79, {%r29, %r32};
	mul.rn.f64 	%fd80, %fd76, %fd79;
	neg.f64 	%fd81, %fd80;
	fma.rn.f64 	%fd82, %fd76, %fd79, %fd81;
	fma.rn.f64 	%fd83, %fd78, %fd79, %fd82;
	add.f64 	%fd4, %fd80, %fd83;
	sub.f64 	%fd84, %fd80, %fd4;
	add.f64 	%fd5, %fd83, %fd84;
	fma.rn.f64 	%fd85, %fd4, 0d3FF71547652B82FE, 0d4338000000000000;
	{
	.reg .b32 %temp; 
	mov.b64 	{%r13, %temp}, %fd85;
	}
	mov.f64 	%fd86, 0dC338000000000000;
	add.rn.f64 	%fd87, %fd85, %fd86;
	fma.rn.f64 	%fd88, %fd87, 0dBFE62E42FEFA39EF, %fd4;
	fma.rn.f64 	%fd89, %fd87, 0dBC7ABC9E3B39803F, %fd88;
	fma.rn.f64 	%fd90, %fd89, 0d3E5ADE1569CE2BDF, 0d3E928AF3FCA213EA;
	fma.rn.f64 	%fd91, %fd90, %fd89, 0d3EC71DEE62401315;
	fma.rn.f64 	%fd92, %fd91, %fd89, 0d3EFA01997C89EB71;
	fma.rn.f64 	%fd93, %fd92, %fd89, 0d3F2A01A014761F65;
	fma.rn.f64 	%fd94, %fd93, %fd89, 0d3F56C16C1852B7AF;
	fma.rn.f64 	%fd95, %fd94, %fd89, 0d3F81111111122322;
	fma.rn.f64 	%fd96, %fd95, %fd89, 0d3FA55555555502A1;
	fma.rn.f64 	%fd97, %fd96, %fd89, 0d3FC5555555555511;
	fma.rn.f64 	%fd98, %fd97, %fd89, 0d3FE000000000000B;
	fma.rn.f64 	%fd99, %fd98, %fd89, 0d3FF0000000000000;
	fma.rn.f64 	%fd100, %fd99, %fd89, 0d3FF0000000000000;
	{
	.reg .b32 %temp; 
	mov.b64 	{%r14, %temp}, %fd100;
	}
	{
	.reg .b32 %temp; 
	mov.b64 	{%temp, %r15}, %fd100;
	}
	shl.b32 	%r33, %r13, 20;
	add.s32 	%r34, %r33, %r15;
	mov.b64 	%fd108, {%r14, %r34};
	{
	.reg .b32 %temp; 
	mov.b64 	{%temp, %r35}, %fd4;
	}
	mov.b32 	%f2, %r35;
	abs.f32 	%f1, %f2;
	setp.lt.f32 	%p4, %f1, 0f4086232B;
	@%p4 bra 	$L__BB2_7;
	setp.lt.f64 	%p5, %fd4, 0d0000000000000000;
	add.f64 	%fd101, %fd4, 0d7FF0000000000000;
	selp.f64 	%fd108, 0d0000000000000000, %fd101, %p5;
	setp.geu.f32 	%p6, %f1, 0f40874800;
	@%p6 bra 	$L__BB2_7;
	shr.u32 	%r36, %r13, 31;
	add.s32 	%r37, %r13, %r36;
	shr.s32 	%r38, %r37, 1;
	shl.b32 	%r39, %r38, 20;
	add.s32 	%r40, %r15, %r39;
	mov.b64 	%fd102, {%r14, %r40};
	sub.s32 	%r41, %r13, %r38;
	shl.b32 	%r42, %r41, 20;
	add.s32 	%r43, %r42, 1072693248;
	mov.b32 	%r44, 0;
	mov.b64 	%fd103, {%r44, %r43};
	mul.f64 	%fd108, %fd103, %fd102;
$L__BB2_7:
	abs.f64 	%fd104, %fd108;
	setp.eq.f64 	%p7, %fd104, 0d7FF0000000000000;
	fma.rn.f64 	%fd105, %fd108, %fd5, %fd108;
	selp.f64 	%fd106, %fd108, %fd105, %p7;
	st.param.f64 	[func_retval0], %fd106;
	ret;

}


// ===== COMPILED SASS (sm_100) =====

	.target	sm_100

	.elftype	@"ET_EXEC"


//--------------------- .note.nv.tkinfo           --------------------------
	.section	.note.nv.tkinfo,"",@"SHT_NOTE"
	.sectionflags	@"SHF_NOTE_NV_TKINFO"
	.tkinfo
        /*0018*/ 	.word	0x00000002
        /*0030*/ 	.string	""
        /*0030*/ 	.string	"ptxas"
        /*0030*/ 	.string	"Cuda compilation tools, release 13.0, V13.0.88"
        /*0030*/ 	.string	"Build cuda_13.0.r13.0/compiler.36424714_0"
        /*0030*/ 	.string	"-arch sm_100 -m 64 "



//--------------------- .note.nv.cuinfo           --------------------------
	.section	.note.nv.cuinfo,"",@"SHT_NOTE"
	.sectionflags	@"SHF_NOTE_NV_CUINFO"
        /*0018*/ 	.short	0x0002
        /*001a*/ 	.short	0x0064
        /*001c*/ 	.short	0x0082
	.zero		2


//--------------------- .nv.info                  --------------------------
	.section	.nv.info,"",@"SHT_CUDA_INFO"
	.align	4


	//----- nvinfo : EIATTR_REGCOUNT
	.align		4
        /*0000*/ 	.byte	0x04, 0x2f
        /*0002*/ 	.short	(.L_53 - .L_52)
	.align		4
.L_52:
        /*0004*/ 	.word	index@(_Z8simulatePsifP6TissueiPA3_iPA5_fPA1000000_S4_S5_Pf)
        /*0008*/ 	.word	0x00000040


	//----- nvinfo : EIATTR_FRAME_SIZE
	.align		4
.L_53:
        /*000c*/ 	.byte	0x04, 0x11
        /*000e*/ 	.short	(.L_55 - .L_54)
	.align		4
.L_54:
        /*0010*/ 	.word	index@($_Z8simulatePsifP6TissueiPA3_iPA5_fPA1000000_S4_S5_Pf$__internal_accurate_pow)
        /*0014*/ 	.word	0x00000000


	//----- nvinfo : EIATTR_FRAME_SIZE
	.align		4
.L_55:
        /*0018*/ 	.byte	0x04, 0x11
        /*001a*/ 	.short	(.L_57 - .L_56)
	.align		4
.L_56:
        /*001c*/ 	.word	index@($__internal_2_$__cuda_sm3x_div_rn_noftz_f32_slowpath)
        /*0020*/ 	.word	0x00000000


	//----- nvinfo : EIATTR_FRAME_SIZE
	.align		4
.L_57:
        /*0024*/ 	.byte	0x04, 0x11
        /*0026*/ 	.short	(.L_59 - .L_58)
	.align		4
.L_58:
        /*0028*/ 	.word	index@($__internal_1_$__cuda_sm20_dsqrt_rn_f64_mediumpath_v1)
        /*002c*/ 	.word	0x00000000


	//----- nvinfo : EIATTR_FRAME_SIZE
	.align		4
.L_59:
        /*0030*/ 	.byte	0x04, 0x11
        /*0032*/ 	.short	(.L_61 - .L_60)
	.align		4
.L_60:
        /*0034*/ 	.word	index@($__internal_0_$__cuda_sm20_div_rn_f64_full)
        /*0038*/ 	.word	0x00000000


	//----- nvinfo : EIATTR_FRAME_SIZE
	.align		4
.L_61:
        /*003c*/ 	.byte	0x04, 0x11
        /*003e*/ 	.short	(.L_63 - .L_62)
	.align		4
.L_62:
        /*0040*/ 	.word	index@(_Z8simulatePsifP6TissueiPA3_iPA5_fPA1000000_S4_S5_Pf)
        /*0044*/ 	.word	0x00000000


	//----- nvinfo : EIATTR_REGCOUNT
	.align		4
.L_63:
        /*0048*/ 	.byte	0x04, 0x2f
        /*004a*/ 	.short	(.L_65 - .L_64)
	.align		4
.L_64:
        /*004c*/ 	.word	index@(_ZN3cub18CUB_300001_SM_10006detail11EmptyKernelIvEEvv)
        /*0050*/ 	.word	0x00000004


	//----- nvinfo : EIATTR_FRAME_SIZE
	.align		4
.L_65:
        /*0054*/ 	.byte	0x04, 0x11
        /*0056*/ 	.short	(.L_67 - .L_66)
	.align		4
.L_66:
        /*0058*/ 	.word	index@(_ZN3cub18CUB_300001_SM_10006detail11EmptyKernelIvEEvv)
        /*005c*/ 	.word	0x00000000


	//----- nvinfo : EIATTR_MIN_STACK_SIZE
	.align		4
.L_67:
        /*0060*/ 	.byte	0x04, 0x12
        /*0062*/ 	.short	(.L_69 - .L_68)
	.align		4
.L_68:
        /*0064*/ 	.word	index@(_ZN3cub18CUB_300001_SM_10006detail11EmptyKernelIvEEvv)
        /*0068*/ 	.word	0x00000000


	//----- nvinfo : EIATTR_MIN_STACK_SIZE
	.align		4
.L_69:
        /*006c*/ 	.byte	0x04, 0x12
        /*006e*/ 	.short	(.L_71 - .L_70)
	.align		4
.L_70:
        /*0070*/ 	.word	index@(_Z8simulatePsifP6TissueiPA3_iPA5_fPA1000000_S4_S5_Pf)
        /*0074*/ 	.word	0x00000000
.L_71:


//--------------------- .nv.compat                --------------------------
	.section	.nv.compat,"",@"SHT_CUDA_COMPAT_INFO"
	.align	4
        /*0000*/ 	.byte	0x02, 0x09, 0x00, 0x00, 0x02, 0x02, 0x01, 0x00, 0x02, 0x05, 0x05, 0x00, 0x03, 0x07, 0x01, 0x01
        /*0010*/ 	.byte	0x02, 0x03, 0x00, 0x00, 0x02, 0x06, 0x01, 0x00, 0x04, 0x0b, 0x08, 0x00, 0x01, 0x00, 0x00, 0x00
        /*0020*/ 	.byte	0x00, 0x00, 0x00, 0x00


//--------------------- .nv.info._ZN3cub18CUB_300001_SM_10006detail11EmptyKernelIvEEvv --------------------------
	.section	.nv.info._ZN3cub18CUB_300001_SM_10006detail11EmptyKernelIvEEvv,"",@"SHT_CUDA_INFO"
	.sectionflags	@""
	.align	4


	//----- nvinfo : EIATTR_CUDA_API_VERSION
	.align		4
        /*0000*/ 	.byte	0x04, 0x37
        /*0002*/ 	.short	(.L_73 - .L_72)
.L_72:
        /*0004*/ 	.word	0x00000082


	//----- nvinfo : EIATTR_SPARSE_MMA_MASK
	.align		4
.L_73:
        /*0008*/ 	.byte	0x03, 0x50
        /*000a*/ 	.short	0x0000


	//----- nvinfo : EIATTR_MAXREG_COUNT
	.align		4
        /*000c*/ 	.byte	0x03, 0x1b
        /*000e*/ 	.short	0x00ff


	//----- nvinfo : EIATTR_MERCURY_ISA_VERSION
	.align		4
        /*0010*/ 	.byte	0x03, 0x5f
        /*0012*/ 	.short	0x0101


	//----- nvinfo : EIATTR_VRC_CTA_INIT_COUNT
	.align		4
        /*0014*/ 	.byte	0x02, 0x4a
	.zero		1
	.zero		1


	//----- nvinfo : EIATTR_EXIT_INSTR_OFFSETS
	.align		4
        /*0018*/ 	.byte	0x04, 0x1c
        /*001a*/ 	.short	(.L_75 - .L_74)


	//   ....[0]....
.L_74:
        /*001c*/ 	.word	0x00000010


	//----- nvinfo : EIATTR_SW_WAR
	.align		4
.L_75:
        /*0020*/ 	.byte	0x04, 0x36
        /*0022*/ 	.short	(.L_77 - .L_76)
.L_76:
        /*0024*/ 	.word	0x00000008
.L_77:


//--------------------- .nv.info._Z8simulatePsifP6TissueiPA3_iPA5_fPA1000000_S4_S5_Pf --------------------------
	.section	.nv.info._Z8simulatePsifP6TissueiPA3_iPA5_fPA1000000_S4_S5_Pf,"",@"SHT_CUDA_INFO"
	.sectionflags	@""
	.align	4


	//----- nvinfo : EIATTR_CUDA_API_VERSION
	.align		4
        /*0000*/ 	.byte	0x04, 0x37
        /*0002*/ 	.short	(.L_79 - .L_78)
.L_78:
        /*0004*/ 	.word	0x00000082


	//----- nvinfo : EIATTR_KPARAM_INFO
	.align		4
.L_79:
        /*0008*/ 	.byte	0x04, 0x17
        /*000a*/ 	.short	(.L_81 - .L_80)
.L_80:
        /*000c*/ 	.word	0x00000000
        /*0010*/ 	.short	0x0009
        /*0012*/ 	.short	0x0040
        /*0014*/ 	.byte	0x00, 0xf5, 0x21, 0x00


	//----- nvinfo : EIATTR_KPARAM_INFO
	.align		4
.L_81:
        /*0018*/ 	.byte	0x04, 0x17
        /*001a*/ 	.short	(.L_83 - .L_82)
.L_82:
        /*001c*/ 	.word	0x00000000
        /*0020*/ 	.short	0x0008
        /*0022*/ 	.short	0x0038
        /*0024*/ 	.byte	0x00, 0xf5, 0x21, 0x00


	//----- nvinfo : EIATTR_KPARAM_INFO
	.align		4
.L_83:
        /*0028*/ 	.byte	0x04, 0x17
        /*002a*/ 	.short	(.L_85 - .L_84)
.L_84:
        /*002c*/ 	.word	0x00000000
        /*0030*/ 	.short	0x0007
        /*0032*/ 	.short	0x0030
        /*0034*/ 	.byte	0x00, 0xf5, 0x21, 0x00


	//----- nvinfo : EIATTR_KPARAM_INFO
	.align		4
.L_85:
        /*0038*/ 	.byte	0x04, 0x17
        /*003a*/ 	.short	(.L_87 - .L_86)
.L_86:
        /*003c*/ 	.word	0x00000000
        /*0040*/ 	.short	0x0006
        /*0042*/ 	.short	0x0028
        /*0044*/ 	.byte	0x00, 0xf5, 0x21, 0x00


	//----- nvinfo : EIATTR_KPARAM_INFO
	.align		4
.L_87:
        /*0048*/ 	.byte	0x04, 0x17
        /*004a*/ 	.short	(.L_89 - .L_88)
.L_88:
        /*004c*/ 	.word	0x00000000
        /*0050*/ 	.short	0x0005
        /*0052*/ 	.short	0x0020
        /*0054*/ 	.byte	0x00, 0xf5, 0x21, 0x00


	//----- nvinfo : EIATTR_KPARAM_INFO
	.align		4
.L_89:
        /*0058*/ 	.byte	0x04, 0x17
        /*005a*/ 	.short	(.L_91 - .L_90)
.L_90:
        /*005c*/ 	.word	0x00000000
        /*0060*/ 	.short	0x0004
        /*0062*/ 	.short	0x0018
        /*0064*/ 	.byte	0x00, 0xf0, 0x11, 0x00


	//----- nvinfo : EIATTR_KPARAM_INFO
	.align		4
.L_91:
        /*0068*/ 	.byte	0x04, 0x17
        /*006a*/ 	.short	(.L_93 - .L_92)
.L_92:
        /*006c*/ 	.word	0x00000000
        /*0070*/ 	.short	0x0003
        /*0072*/ 	.short	0x0010
        /*0074*/ 	.byte	0x00, 0xf5, 0x21, 0x00


	//----- nvinfo : EIATTR_KPARAM_INFO
	.align		4
.L_93:
        /*0078*/ 	.byte	0x04, 0x17
        /*007a*/ 	.short	(.L_95 - .L_94)
.L_94:
        /*007c*/ 	.word	0x00000000
        /*0080*/ 	.short	0x0002
        /*0082*/ 	.short	0x000c
        /*0084*/ 	.byte	0x00, 0xf0, 0x11, 0x00


	//----- nvinfo : EIATTR_KPARAM_INFO
	.align		4
.L_95:
        /*0088*/ 	.byte	0x04, 0x17
        /*008a*/ 	.short	(.L_97 - .L_96)
.L_96:
        /*008c*/ 	.word	0x00000000
        /*0090*/ 	.short	0x0001
        /*0092*/ 	.short	0x0008
        /*0094*/ 	.byte	0x00, 0xf0, 0x11, 0x00


	//----- nvinfo : EIATTR_KPARAM_INFO
	.align		4
.L_97:
        /*0098*/ 	.byte	0x04, 0x17
        /*009a*/ 	.short	(.L_99 - .L_98)
.L_98:
        /*009c*/ 	.word	0x00000000
        /*00a0*/ 	.short	0x0000
        /*00a2*/ 	.short	0x0000
        /*00a4*/ 	.byte	0x00, 0xf5, 0x21, 0x00


	//----- nvinfo : EIATTR_SPARSE_MMA_MASK
	.align		4
.L_99:
        /*00a8*/ 	.byte	0x03, 0x50
        /*00aa*/ 	.short	0x0000


	//----- nvinfo : EIATTR_MAXREG_COUNT
	.align		4
        /*00ac*/ 	.byte	0x03, 0x1b
        /*00ae*/ 	.short	0x00ff


	//----- nvinfo : EIATTR_EXTERNS
	.align		4
        /*00b0*/ 	.byte	0x04, 0x0f
        /*00b2*/ 	.short	(.L_101 - .L_100)


	//   ....[0]....
	.align		4
.L_100:
        /*00b4*/ 	.word	index@(malloc)


	//----- nvinfo : EIATTR_MERCURY_ISA_VERSION
	.align		4
.L_101:
        /*00b8*/ 	.byte	0x03, 0x5f
        /*00ba*/ 	.short	0x0101


	//----- nvinfo : EIATTR_VRC_CTA_INIT_COUNT
	.align		4
        /*00bc*/ 	.byte	0x02, 0x4a
	.zero		1
	.zero		1


	//----- nvinfo : EIATTR_SYSCALL_OFFSETS
	.align		4
        /*00c0*/ 	.byte	0x04, 0x46
        /*00c2*/ 	.short	(.L_103 - .L_102)


	//   ....[0]....
.L_102:
        /*00c4*/ 	.word	0x000000a0


	//----- nvinfo : EIATTR_EXIT_INSTR_OFFSETS
	.align		4
.L_103:
        /*00c8*/ 	.byte	0x04, 0x1c
        /*00ca*/ 	.short	(.L_105 - .L_104)


	//   ....[0]....
.L_104:
        /*00cc*/ 	.word	0x00000030


	//   ....[1]....
        /*00d0*/ 	.word	0x000046a0


	//----- nvinfo : EIATTR_CRS_STACK_SIZE
	.align		4
.L_105:
        /*00d4*/ 	.byte	0x04, 0x1e
        /*00d6*/ 	.short	(.L_107 - .L_106)
.L_106:
        /*00d8*/ 	.word	0x00000000


	//----- nvinfo : EIATTR_CBANK_PARAM_SIZE
	.align		4
.L_107:
        /*00dc*/ 	.byte	0x03, 0x19
        /*00de*/ 	.short	0x0048


	//----- nvinfo : EIATTR_PARAM_CBANK
	.align		4
        /*00e0*/ 	.byte	0x04, 0x0a
        /*00e2*/ 	.short	(.L_109 - .L_108)
	.align		4
.L_108:
        /*00e4*/ 	.word	index@(.nv.constant0._Z8simulatePsifP6TissueiPA3_iPA5_fPA1000000_S4_S5_Pf)
        /*00e8*/ 	.short	0x0380
        /*00ea*/ 	.short	0x0048


	//----- nvinfo : EIATTR_SW_WAR
	.align		4
.L_109:
        /*00ec*/ 	.byte	0x04, 0x36
        /*00ee*/ 	.short	(.L_111 - .L_110)
.L_110:
        /*00f0*/ 	.word	0x00000008
.L_111:


//--------------------- .nv.callgraph             --------------------------
	.section	.nv.callgraph,"",@"SHT_CUDA_CALLGRAPH"
	.align	4
	.sectionentsize	8
	.align		4
        /*0000*/ 	.word	0x00000000
	.align		4
        /*0004*/ 	.word	0xffffffff
	.align		4
        /*0008*/ 	.word	index@(_Z8simulatePsifP6TissueiPA3_iPA5_fPA1000000_S4_S5_Pf)
	.align		4
        /*000c*/ 	.word	index@(malloc)
	.align		4
        /*0010*/ 	.word	0x00000000
	.align		4
        /*0014*/ 	.word	0xfffffffe
	.align		4
        /*0018*/ 	.word	0x00000000
	.align		4
        /*001c*/ 	.word	0xfffffffd
	.align		4
        /*0020*/ 	.word	0x00000000
	.align		4
        /*0024*/ 	.word	0xfffffffc


//--------------------- .nv.constant4             --------------------------
	.section	.nv.constant4,"a",@progbits
	.align	8
	.align		8
.nv.constant4:
        /*0000*/ 	.dword	precalc_xorwow_matrix
	.align		8
        /*0008*/ 	.dword	precalc_xorwow_offset_matrix
	.align		8
        /*0010*/ 	.dword	mrg32k3aM1
	.align		8
        /*0018*/ 	.dword	mrg32k3aM2
	.align		8
        /*0020*/ 	.dword	mrg32k3aM1SubSeq
	.align		8
        /*0028*/ 	.dword	mrg32k3aM2SubSeq
	.align		8
        /*0030*/ 	.dword	mrg32k3aM1Seq
	.align		8
        /*0038*/ 	.dword	mrg32k3aM2Seq
	.align		8
        /*0040*/ 	.dword	_ZN34_INTERNAL_c6248e15_4_k_cu_d02e02b94cuda3std3__45__cpo5beginE
	.align		8
        /*0048*/ 	.dword	_ZN34_INTERNAL_c6248e15_4_k_cu_d02e02b94cuda3std3__45__cpo3endE
	.align		8
        /*0050*/ 	.dword	_ZN34_INTERNAL_c6248e15_4_k_cu_d02e02b94cuda3std3__45__cpo6cbeginE
	.align		8
        /*0058*/ 	.dword	_ZN34_INTERNAL_c6248e15_4_k_cu_d02e02b94cuda3std3__45__cpo4cendE
	.align		8
        /*0060*/ 	.dword	_ZN34_INTERNAL_c6248e15_4_k_cu_d02e02b94cuda3std3__45__cpo6rbeginE
	.align		8
        /*0068*/ 	.dword	_ZN34_INTERNAL_c6248e15_4_k_cu_d02e02b94cuda3std3__45__cpo4rendE
	.align		8
        /*0070*/ 	.dword	_ZN34_INTERNAL_c6248e15_4_k_cu_d02e02b94cuda3std3__45__cpo7crbeginE
	.align		8
        /*0078*/ 	.dword	_ZN34_INTERNAL_c6248e15_4_k_cu_d02e02b94cuda3std3__45__cpo5crendE
	.align		8
        /*0080*/ 	.dword	_ZN34_INTERNAL_c6248e15_4_k_cu_d02e02b94cuda3std3__436_GLOBAL__N__c6248e15_4_k_cu_d02e02b96ignoreE
	.align		8
        /*0088*/ 	.dword	_ZN34_INTERNAL_c6248e15_4_k_cu_d02e02b94cuda3std3__419piecewise_constructE
	.align		8
        /*0090*/ 	.dword	_ZN34_INTERNAL_c6248e15_4_k_cu_d02e02b94cuda3std3__48in_placeE
	.align		8
        /*0098*/ 	.dword	_ZN34_INTERNAL_c6248e15_4_k_cu_d02e02b94cuda3std3__420unreachable_sentinelE
	.align		8
        /*00a0*/ 	.dword	_ZN34_INTERNAL_c6248e15_4_k_cu_d02e02b94cuda3std3__47nulloptE
	.align		8
        /*00a8*/ 	.dword	_ZN34_INTERNAL_c6248e15_4_k_cu_d02e02b94cuda3std3__48unexpectE
	.align		8
        /*00b0*/ 	.dword	_ZN34_INTERNAL_c6248e15_4_k_cu_d02e02b94cuda3std6ranges3__45__cpo4swapE
	.align		8
        /*00b8*/ 	.dword	_ZN34_INTERNAL_c6248e15_4_k_cu_d02e02b94cuda3std6ranges3__45__cpo9iter_moveE
	.align		8
        /*00c0*/ 	.dword	_ZN34_INTERNAL_c6248e15_4_k_cu_d02e02b94cuda3std6ranges3__45__cpo5beginE
	.align		8
        /*00c8*/ 	.dword	_ZN34_INTERNAL_c6248e15_4_k_cu_d02e02b94cuda3std6ranges3__45__cpo3endE
	.align		8
        /*00d0*/ 	.dword	_ZN34_INTERNAL_c6248e15_4_k_cu_d02e02b94cuda3std6ranges3__45__cpo6cbeginE
	.align		8
        /*00d8*/ 	.dword	_ZN34_INTERNAL_c6248e15_4_k_cu_d02e02b94cuda3std6ranges3__45__cpo4cendE
	.align		8
        /*00e0*/ 	.dword	_ZN34_INTERNAL_c6248e15_4_k_cu_d02e02b94cuda3std6ranges3__45__cpo7advanceE
	.align		8
        /*00e8*/ 	.dword	_ZN34_INTERNAL_c6248e15_4_k_cu_d02e02b94cuda3std6ranges3__45__cpo9iter_swapE
	.align		8
        /*00f0*/ 	.dword	_ZN34_INTERNAL_c6248e15_4_k_cu_d02e02b94cuda3std6ranges3__45__cpo4nextE
	.align		8
        /*00f8*/ 	.dword	_ZN34_INTERNAL_c6248e15_4_k_cu_d02e02b94cuda3std6ranges3__45__cpo4prevE
	.align		8
        /*0100*/ 	.dword	_ZN34_INTERNAL_c6248e15_4_k_cu_d02e02b94cuda3std6ranges3__45__cpo4dataE
	.align		8
        /*0108*/ 	.dword	_ZN34_INTERNAL_c6248e15_4_k_cu_d02e02b94cuda3std6ranges3__45__cpo5cdataE
	.align		8
        /*0110*/ 	.dword	_ZN34_INTERNAL_c6248e15_4_k_cu_d02e02b94cuda3std6ranges3__45__cpo4sizeE
	.align		8
        /*0118*/ 	.dword	_ZN34_INTERNAL_c6248e15_4_k_cu_d02e02b94cuda3std6ranges3__45__cpo5ssizeE
	.align		8
        /*0120*/ 	.dword	_ZN34_INTERNAL_c6248e15_4_k_cu_d02e02b94cuda3std6ranges3__45__cpo8distanceE
	.align		8
        /*0128*/ 	.dword	_ZN34_INTERNAL_c6248e15_4_k_cu_d02e02b96thrust24THRUST_300001_SM_1000_NS8cuda_cub3parE
	.align		8
        /*0130*/ 	.dword	_ZN34_INTERNAL_c6248e15_4_k_cu_d02e02b96thrust24THRUST_300001_SM_1000_NS8cuda_cub10par_nosyncE
	.align		8
        /*0138*/ 	.dword	_ZN34_INTERNAL_c6248e15_4_k_cu_d02e02b96thrust24THRUST_300001_SM_1000_NS6system6detail10sequential3seqE
	.align		8
        /*0140*/ 	.dword	_ZN34_INTERNAL_c6248e15_4_k_cu_d02e02b96thrust24THRUST_300001_SM_1000_NS12placeholders2_1E
	.align		8
        /*0148*/ 	.dword	_ZN34_INTERNAL_c6248e15_4_k_cu_d02e02b96thrust24THRUST_300001_SM_1000_NS12placeholders2_2E
	.align		8
        /*0150*/ 	.dword	_ZN34_INTERNAL_c6248e15_4_k_cu_d02e02b96thrust24THRUST_300001_SM_1000_NS12placeholders2_3E
	.align		8
        /*0158*/ 	.dword	_ZN34_INTERNAL_c6248e15_4_k_cu_d02e02b96thrust24THRUST_300001_SM_1000_NS12placeholders2_4E
	.align		8
        /*0160*/ 	.dword	_ZN34_INTERNAL_c6248e15_4_k_cu_d02e02b96thrust24THRUST_300001_SM_1000_NS12placeholders2_5E
	.align		8
        /*0168*/ 	.dword	_ZN34_INTERNAL_c6248e15_4_k_cu_d02e02b96thrust24THRUST_300001_SM_1000_NS12placeholders2_6E
	.align		8
        /*0170*/ 	.dword	_ZN34_INTERNAL_c6248e15_4_k_cu_d02e02b96thrust24THRUST_300001_SM_1000_NS12placeholders2_7E
	.align		8
        /*0178*/ 	.dword	_ZN34_INTERNAL_c6248e15_4_k_cu_d02e02b96thrust24THRUST_300001_SM_1000_NS12placeholders2_8E
	.align		8
        /*0180*/ 	.dword	_ZN34_INTERNAL_c6248e15_4_k_cu_d02e02b96thrust24THRUST_300001_SM_1000_NS12placeholders2_9E
	.align		8
        /*0188*/ 	.dword	_ZN34_INTERNAL_c6248e15_4_k_cu_d02e02b96thrust24THRUST_300001_SM_1000_NS12placeholders3_10E
	.align		8
        /*0190*/ 	.dword	_ZN34_INTERNAL_c6248e15_4_k_cu_d02e02b96thrust24THRUST_300001_SM_1000_NS3seqE
	.align		8
        /*0198*/ 	.dword	malloc


//--------------------- .nv.constant3             --------------------------
	.section	.nv.constant3,"a",@progbits
	.align	8
.nv.constant3:
	.type		__cr_lgamma_table,@object
	.size		__cr_lgamma_table,(.L_8 - __cr_lgamma_table)
__cr_lgamma_table:
        /*0000*/ 	.byte	0x00, 0x00, 0x00, 0x00, 0x00, 0x00, 0x00, 0x00, 0x00, 0x00, 0x00, 0x00, 0x00, 0x00, 0x00, 0x00
        /*0010*/ 	.byte	0xef, 0x39, 0xfa, 0xfe, 0x42, 0x2e, 0xe6, 0x3f, 0x02, 0x20, 0x2a, 0xfa, 0x0b, 0xab, 0xfc, 0x3f
        /*0020*/ 	.byte	0xf9, 0x2c, 0x92, 0x7c, 0xa7, 0x6c, 0x09, 0x40, 0xc9, 0x79, 0x44, 0x3c, 0x64, 0x26, 0x13, 0x40
        /*0030*/ 	.byte	0xca, 0x01, 0xcf, 0x3a, 0x27, 0x51, 0x1a, 0x40, 0x30, 0xcc, 0x2d, 0xf3, 0xe1, 0x0c, 0x21, 0x40
        /*0040*/ 	.byte	0x0d, 0xb7, 0xfc, 0x82, 0x8e, 0x35, 0x25, 0x40
.L_8:


//--------------------- .text._ZN3cub18CUB_300001_SM_10006detail11EmptyKernelIvEEvv --------------------------
	.section	.text._ZN3cub18CUB_300001_SM_10006detail11EmptyKernelIvEEvv,"ax",@progbits
	.align	128
        .global         _ZN3cub18CUB_300001_SM_10006detail11EmptyKernelIvEEvv
        .type           _ZN3cub18CUB_300001_SM_10006detail11EmptyKernelIvEEvv,@function
        .size           _ZN3cub18CUB_300001_SM_10006detail11EmptyKernelIvEEvv,(.L_x_116 - _ZN3cub18CUB_300001_SM_10006detail11EmptyKernelIvEEvv)
        .other          _ZN3cub18CUB_300001_SM_10006detail11EmptyKernelIvEEvv,@"STO_CUDA_ENTRY STV_DEFAULT"
_ZN3cub18CUB_300001_SM_10006detail11EmptyKernelIvEEvv:
.text._ZN3cub18CUB_300001_SM_10006detail11EmptyKernelIvEEvv:
[----:B------:R-:W-:Y:S01]  /*0000*/  LDC R1, c[0x0][0x37c] ;  /* 0x0000df00ff017b82 */ /* 0x000fe20000000800 */
[----:B------:R-:W-:Y:S05]  /*0010*/  EXIT ;  /* 0x000000000000794d */ /* 0x000fea0003800000 */
.L_x_0:
[----:B------:R-:W-:-:S00]  /*0020*/  BRA `(.L_x_0) ;  /* 0xfffffffc00fc7947 */ /* 0x000fc0000383ffff */
[----:B------:R-:W-:-:S00]  /*0030*/  NOP ;  /* 0x0000000000007918 */ /* 0x000fc00000000000 */
        /* <DEDUP_REMOVED lines=12> */
.L_x_116:


//--------------------- .text._Z8simulatePsifP6TissueiPA3_iPA5_fPA1000000_S4_S5_Pf --------------------------
	.section	.text._Z8simulatePsifP6TissueiPA3_iPA5_fPA1000000_S4_S5_Pf,"ax",@progbits
	.align	128
        .global         _Z8simulatePsifP6TissueiPA3_iPA5_fPA1000000_S4_S5_Pf
        .type           _Z8simulatePsifP6TissueiPA3_iPA5_fPA1000000_S4_S5_Pf,@function
        .size           _Z8simulatePsifP6TissueiPA3_iPA5_fPA1000000_S4_S5_Pf,(.L_x_115 - _Z8simulatePsifP6TissueiPA3_iPA5_fPA1000000_S4_S5_Pf)
        .other          _Z8simulatePsifP6TissueiPA3_iPA5_fPA1000000_S4_S5_Pf,@"STO_CUDA_ENTRY STV_DEFAULT"
_Z8simulatePsifP6TissueiPA3_iPA5_fPA1000000_S4_S5_Pf:
.text._Z8simulatePsifP6TissueiPA3_iPA5_fPA1000000_S4_S5_Pf:
[----:B------:R-:W0:Y:S01]  /*0000*/  LDC R1, c[0x0][0x37c] ;  /* 0x0000df00ff017b82 */ /* 0x000e220000000800 */
[----:B------:R-:W1:Y:S02]  /*0010*/  S2R R16, SR_TID.X ;  /* 0x0000000000107919 */ /* 0x000e640000002100 */
[----:B-1----:R-:W-:-:S13]  /*0020*/  ISETP.GT.U32.AND P0, PT, R16, 0x9, PT ;  /* 0x000000091000780c */ /* 0x002fda0003f04070 */
[----:B------:R-:W-:Y:S05]  /*0030*/  @P0 EXIT ;  /* 0x000000000000094d */ /* 0x000fea0003800000 */
[----:B------:R-:W-:Y:S01]  /*0040*/  MOV R0, 0x198 ;  /* 0x0000019800007802 */ /* 0x000fe20000000f00 */
[----:B------:R-:W-:Y:S01]  /*0050*/  IMAD.MOV.U32 R4, RZ, RZ, 0x8000 ;  /* 0x00008000ff047424 */ /* 0x000fe200078e00ff */
[----:B------:R-:W1:Y:S01]  /*0060*/  LDCU.64 UR36, c[0x0][0x358] ;  /* 0x00006b00ff2477ac */ /* 0x000e620008000a00 */
[----:B------:R-:W-:Y:S01]  /*0070*/  IMAD.MOV.U32 R5, RZ, RZ, RZ ;  /* 0x000000ffff057224 */ /* 0x000fe200078e00ff */
[----:B------:R2:W3:Y:S06]  /*0080*/  LDC.64 R2, c[0x4][R0] ;  /* 0x0100000000027b82 */ /* 0x0004ec0000000a00 */
[----:B------:R-:W-:-:S07]  /*0090*/  LEPC R20, `(.L_x_1) ;  /* 0x000000001014794e */ /* 0x000fce0000000000 */
[----:B0123--:R-:W-:Y:S05]  /*00a0*/  CALL.ABS.NOINC R2 ;  /* 0x0000000002007343 */ /* 0x00ffea0003c00000 */
.L_x_1:
[----:B------:R-:W-:Y:S02]  /*00b0*/  HFMA2 R3, -RZ, RZ, 1.60546875, -5.32421875 ;  /* 0x3e6cc553ff037431 */ /* 0x000fe400000001ff */
[----:B------:R-:W-:Y:S01]  /*00c0*/  IMAD.MOV.U32 R2, RZ, RZ, 0x391a6263 ;  /* 0x391a6263ff027424 */ /* 0x000fe200078e00ff */
[----:B------:R-:W-:Y:S01]  /*00d0*/  UMOV UR4, 0x391a6263 ;  /* 0x391a626300047882 */ /* 0x000fe20000000000 */
[----:B------:R-:W-:Y:S01]  /*00e0*/  UMOV UR5, 0x3e6cc553 ;  /* 0x3e6cc55300057882 */ /* 0x000fe20000000000 */
[----:B------:R-:W-:Y:S01]  /*00f0*/  IMAD.MOV.U32 R4, RZ, RZ, -0x3e107ad8 ;  /* 0xc1ef8528ff047424 */ /* 0x000fe200078e00ff */
[----:B------:R-:W-:Y:S01]  /*0100*/  MOV R6, 0x0 ;  /* 0x0000000000067802 */ /* 0x000fe20000000f00 */
[----:B------:R-:W-:Y:S01]  /*0110*/  IMAD.MOV.U32 R5, RZ, RZ, 0x3e21eea7 ;  /* 0x3e21eea7ff057424 */ /* 0x000fe200078e00ff */
[----:B------:R-:W-:Y:S01]  /*0120*/  MOV R30, RZ ;  /* 0x000000ff001e7202 */ /* 0x000fe20000000f00 */
[----:B------:R-:W-:Y:S01]  /*0130*/  DMUL R2, R2, UR4 ;  /* 0x0000000402027c28 */ /* 0x000fe20008000000 */
[----:B------:R-:W-:Y:S01]  /*0140*/  UMOV UR4, 0x20fd8164 ;  /* 0x20fd816400047882 */ /* 0x000fe20000000000 */
[----:B------:R-:W-:Y:S01]  /*0150*/  UMOV UR5, 0x3da8ff83 ;  /* 0x3da8ff8300057882 */ /* 0x000fe20000000000 */
[----:B------:R-:W-:Y:S01]  /*0160*/  IMAD.MOV.U32 R7, RZ, RZ, 0x3fd80000 ;  /* 0x3fd80000ff077424 */ /* 0x000fe200078e00ff */
[----:B------:R-:W-:-:S04]  /*0170*/  CS2R R18, SRZ ;  /* 0x0000000000127805 */ /* 0x000fc8000001ff00 */
[----:B------:R-:W-:Y:S01]  /*0180*/  DFMA R4, R2, -UR4, R4 ;  /* 0x8000000402047c2b */ /* 0x000fe20008000004 */
[----:B------:R-:W-:Y:S01]  /*0190*/  UMOV UR4, 0x8e06e6d9 ;  /* 0x8e06e6d900047882 */ /* 0x000fe20000000000 */
[----:B------:R-:W-:-:S06]  /*01a0*/  UMOV UR5, 0x3e927e4f ;  /* 0x3e927e4f00057882 */ /* 0x000fcc0000000000 */
[----:B------:R-:W-:Y:S01]  /*01b0*/  DFMA R4, R2, R4, -UR4 ;  /* 0x8000000402047e2b */ /* 0x000fe20008000004 */
[----:B------:R-:W-:Y:S01]  /*01c0*/  UMOV UR4, 0x19ddbce9 ;  /* 0x19ddbce900047882 */ /* 0x000fe20000000000 */
[----:B------:R-:W-:-:S06]  /*01d0*/  UMOV UR5, 0x3efa01a0 ;  /* 0x3efa01a000057882 */ /* 0x000fcc0000000000 */
[----:B------:R-:W-:Y:S01]  /*01e0*/  DFMA R4, R2, R4, UR4 ;  /* 0x0000000402047e2b */ /* 0x000fe20008000004 */
[----:B------:R-:W-:Y:S01]  /*01f0*/  UMOV UR4, 0x16c15d47 ;  /* 0x16c15d4700047882 */ /* 0x000fe20000000000 */
[----:B------:R-:W-:-:S06]  /*0200*/  UMOV UR5, 0x3f56c16c ;  /* 0x3f56c16c00057882 */ /* 0x000fcc0000000000 */
[----:B------:R-:W-:Y:S01]  /*0210*/  DFMA R4, R2, R4, -UR4 ;  /* 0x8000000402047e2b */ /* 0x000fe20008000004 */
[----:B------:R-:W-:Y:S01]  /*0220*/  UMOV UR4, 0x55555551 ;  /* 0x5555555100047882 */ /* 0x000fe20000000000 */
[----:B------:R-:W-:-:S06]  /*0230*/  UMOV UR5, 0x3fa55555 ;  /* 0x3fa5555500057882 */ /* 0x000fcc0000000000 */
[C---:B------:R-:W-:Y:S01]  /*0240*/  DFMA R4, R2.reuse, R4, UR4 ;  /* 0x0000000402047e2b */ /* 0x040fe20008000004 */
[----:B------:R-:W0:Y:S07]  /*0250*/  LDCU.64 UR4, c[0x0][0x388] ;  /* 0x00007100ff0477ac */ /* 0x000e2e0008000a00 */
[----:B------:R-:W-:-:S08]  /*0260*/  DFMA R4, R2, R4, -0.5 ;  /* 0xbfe000000204742b */ /* 0x000fd00000000004 */
[----:B------:R-:W-:Y:S01]  /*0270*/  DFMA R4, R2, R4, 1 ;  /* 0x3ff000000204742b */ /* 0x000fe20000000004 */
[----:B0-----:R-:W-:Y:S07]  /*0280*/  F2F.F64.F32 R22, UR5 ;  /* 0x0000000500167d10 */ /* 0x001fee0008201800 */
[----:B------:R-:W-:-:S08]  /*0290*/  DADD R24, RZ, -R4 ;  /* 0x00000000ff187229 */ /* 0x000fd00000000804 */
[----:B------:R-:W-:-:S06]  /*02a0*/  DFMA R4, -R24, R24, 1 ;  /* 0x3ff000001804742b */ /* 0x000fcc0000000118 */
[----:B------:R-:W0:Y:S04]  /*02b0*/  MUFU.RSQ64H R9, R5 ;  /* 0x0000000500097308 */ /* 0x000e280000001c00 */
[----:B------:R-:W-:-:S05]  /*02c0*/  VIADD R8, R5, 0xfcb00000 ;  /* 0xfcb0000005087836 */ /* 0x000fca0000000000 */
[----:B------:R-:W-:Y:S01]  /*02d0*/  ISETP.GE.U32.AND P0, PT, R8, 0x7ca00000, PT ;  /* 0x7ca000000800780c */ /* 0x000fe20003f06070 */
[----:B0-----:R-:W-:-:S08]  /*02e0*/  DMUL R2, R8, R8 ;  /* 0x0000000808027228 */ /* 0x001fd00000000000 */
[----:B------:R-:W-:-:S08]  /*02f0*/  DFMA R2, R4, -R2, 1 ;  /* 0x3ff000000402742b */ /* 0x000fd00000000802 */
[----:B------:R-:W-:Y:S02]  /*0300*/  DFMA R6, R2, R6, 0.5 ;  /* 0x3fe000000206742b */ /* 0x000fe40000000006 */
[----:B------:R-:W-:Y:S01]  /*0310*/  DMUL R10, R8, R2 ;  /* 0x00000002080a7228 */ /* 0x000fe20000000000 */
[----:B------:R-:W0:Y:S07]  /*0320*/  I2F.F64 R2, UR4 ;  /* 0x0000000400027d12 */ /* 0x000e2e0008201c00 */
[----:B------:R-:W-:Y:S01]  /*0330*/  DFMA R10, R6, R10, R8 ;  /* 0x0000000a060a722b */ /* 0x000fe20000000008 */
[----:B------:R-:W-:-:S02]  /*0340*/  IMAD.MOV.U32 R6, RZ, RZ, 0x0 ;  /* 0x00000000ff067424 */ /* 0x000fc400078e00ff */
[----:B------:R-:W-:-:S05]  /*0350*/  IMAD.MOV.U32 R7, RZ, RZ, 0x3ff00000 ;  /* 0x3ff00000ff077424 */ /* 0x000fca00078e00ff */
[----:B------:R-:W-:Y:S01]  /*0360*/  DMUL R12, R4, R10 ;  /* 0x0000000a040c7228 */ /* 0x000fe20000000000 */
[----:B0-----:R-:W-:Y:S01]  /*0370*/  ISETP.GE.AND P2, PT, R3, RZ, PT ;  /* 0x000000ff0300720c */ /* 0x001fe20003f46270 */
[----:B------:R-:W-:Y:S01]  /*0380*/  DMUL R34, R2, 0.5 ;  /* 0x3fe0000002227828 */ /* 0x000fe20000000000 */
[----:B------:R-:W-:Y:S02]  /*0390*/  VIADD R27, R11, 0xfff00000 ;  /* 0xfff000000b1b7836 */ /* 0x000fe40000000000 */
[----:B------:R-:W-:-:S03]  /*03a0*/  IMAD.MOV.U32 R26, RZ, RZ, R10 ;  /* 0x000000ffff1a7224 */ /* 0x000fc600078e000a */
[----:B------:R-:W-:Y:S02]  /*03b0*/  DFMA R14, R12, -R12, R4 ;  /* 0x8000000c0c0e722b */ /* 0x000fe40000000004 */
[----:B------:R-:W-:-:S06]  /*03c0*/  DMUL R34, R34, R22 ;  /* 0x0000001622227228 */ /* 0x000fcc0000000000 */
[----:B------:R-:W-:Y:S01]  /*03d0*/  DFMA R20, R14, R26, R12 ;  /* 0x0000001a0e14722b */ /* 0x000fe2000000000c */
[----:B------:R-:W-:Y:S10]  /*03e0*/  @!P0 BRA `(.L_x_2) ;  /* 0x0000000000308947 */ /* 0x000ff40003800000 */
[----:B------:R-:W-:Y:S01]  /*03f0*/  IMAD.MOV.U32 R40, RZ, RZ, R10 ;  /* 0x000000ffff287224 */ /* 0x000fe200078e000a */
[----:B------:R-:W-:Y:S01]  /*0400*/  MOV R43, R5 ;  /* 0x00000005002b7202 */ /* 0x000fe20000000f00 */
[----:B------:R-:W-:Y:S01]  /*0410*/  IMAD.MOV.U32 R50, RZ, RZ, R14 ;  /* 0x000000ffff327224 */ /* 0x000fe200078e000e */
[----:B------:R-:W-:Y:S01]  /*0420*/  MOV R45, R13 ;  /* 0x0000000d002d7202 */ /* 0x000fe20000000f00 */
[----:B------:R-:W-:Y:S01]  /*0430*/  IMAD.MOV.U32 R51, RZ, RZ, R15 ;  /* 0x000000ffff337224 */ /* 0x000fe200078e000f */
[----:B------:R-:W-:Y:S01]  /*0440*/  MOV R48, 0x490 ;  /* 0x0000049000307802 */ /* 0x000fe20000000f00 */
[----:B------:R-:W-:Y:S02]  /*0450*/  IMAD.MOV.U32 R44, RZ, RZ, R12 ;  /* 0x000000ffff2c7224 */ /* 0x000fe400078e000c */
[----:B------:R-:W-:Y:S02]  /*0460*/  IMAD.MOV.U32 R2, RZ, RZ, R8 ;  /* 0x000000ffff027224 */ /* 0x000fe400078e0008 */
[----:B------:R-:W-:-:S07]  /*0470*/  IMAD.MOV.U32 R41, RZ, RZ, R27 ;  /* 0x000000ffff297224 */ /* 0x000fce00078e001b */
[----:B------:R-:W-:Y:S05]  /*0480*/  CALL.REL.NOINC `($__internal_1_$__cuda_sm20_dsqrt_rn_f64_mediumpath_v1) ;  /* 0x0000004400fc7944 */ /* 0x000fea0003c00000 */
[----:B------:R-:W-:Y:S01]  /*0490*/  IMAD.MOV.U32 R20, RZ, RZ, R50 ;  /* 0x000000ffff147224 */ /* 0x000fe200078e0032 */
[----:B------:R-:W-:-:S07]  /*04a0*/  MOV R21, R51 ;  /* 0x0000003300157202 */ /* 0x000fce0000000f00 */
.L_x_2:
[----:B------:R-:W0:Y:S01]  /*04b0*/  LDCU.64 UR6, c[0x0][0x388] ;  /* 0x00007100ff0677ac */ /* 0x000e220008000a00 */
[----:B------:R-:W-:Y:S01]  /*04c0*/  BSSY.RECONVERGENT B1, `(.L_x_3) ;  /* 0x00003b1000017945 */ /* 0x000fe20003800200 */
[----:B------:R-:W-:Y:S01]  /*04d0*/  PRMT R0, RZ, 0x7610, R0 ;  /* 0x00007610ff007816 */ /* 0x000fe20000000000 */
[----:B------:R-:W-:Y:S01]  /*04e0*/  IMAD.MOV.U32 R28, RZ, RZ, RZ ;  /* 0x000000ffff1c7224 */ /* 0x000fe200078e00ff */
[----:B------:R-:W-:Y:S01]  /*04f0*/  MOV R13, 0x3ff00000 ;  /* 0x3ff00000000d7802 */ /* 0x000fe20000000f00 */
[----:B------:R-:W-:Y:S01]  /*0500*/  IMAD.MOV.U32 R31, RZ, RZ, RZ ;  /* 0x000000ffff1f7224 */ /* 0x000fe200078e00ff */
[----:B------:R-:W-:Y:S01]  /*0510*/  CS2R R10, SRZ ;  /* 0x00000000000a7805 */ /* 0x000fe2000001ff00 */
[----:B------:R-:W-:Y:S01]  /*0520*/  IMAD.MOV.U32 R12, RZ, RZ, 0x0 ;  /* 0x00000000ff0c7424 */ /* 0x000fe200078e00ff */
[----:B------:R-:W-:Y:S01]  /*0530*/  MOV R37, R35 ;  /* 0x0000002300257202 */ /* 0x000fe20000000f00 */
[----:B------:R-:W-:Y:S01]  /*0540*/  IMAD.MOV.U32 R32, RZ, RZ, R22 ;  /* 0x000000ffff207224 */ /* 0x000fe200078e0016 */
[----:B------:R-:W-:Y:S01]  /*0550*/  CS2R R8, SRZ ;  /* 0x0000000000087805 */ /* 0x000fe2000001ff00 */
[----:B------:R-:W-:-:S02]  /*0560*/  IMAD.MOV.U32 R33, RZ, RZ, R23 ;  /* 0x000000ffff217224 */ /* 0x000fc400078e0017 */
[----:B------:R-:W-:Y:S01]  /*0570*/  IMAD.MOV.U32 R36, RZ, RZ, R34 ;  /* 0x000000ffff247224 */ /* 0x000fe200078e0022 */
[----:B0-----:R-:W0:Y:S01]  /*0580*/  I2F.F64 R14, UR6 ;  /* 0x00000006000e7d12 */ /* 0x001e220008201c00 */
[----:B------:R-:W-:Y:S02]  /*0590*/  UIADD3 UR4, UPT, UPT, UR6, -0x1, URZ ;  /* 0xffffffff06047890 */ /* 0x000fe4000fffe0ff */
[----:B------:R-:W-:-:S05]  /*05a0*/  I2FP.F32.S32 R29, UR6 ;  /* 0x00000006001d7c45 */ /* 0x000fca0008201400 */
[----:B------:R-:W-:Y:S01]  /*05b0*/  FMUL R29, R29, UR7 ;  /* 0x000000071d1d7c20 */ /* 0x000fe20008400000 */
[----:B------:R-:W-:-:S07]  /*05c0*/  I2FP.F32.S32 R17, UR4 ;  /* 0x0000000400117c45 */ /* 0x000fce0008201400 */
.L_x_88:
[----:B------:R-:W-:Y:S01]  /*05d0*/  LOP3.LUT R0, R0, 0xff, RZ, 0xc0, !PT ;  /* 0x000000ff00007812 */ /* 0x000fe200078ec0ff */
[----:B------:R-:W-:Y:S01]  /*05e0*/  BSSY.RECONVERGENT B0, `(.L_x_4) ;  /* 0x00002e3000007945 */ /* 0x000fe20003800200 */
[----:B------:R-:W-:Y:S01]  /*05f0*/  PLOP3.LUT P0, PT, PT, PT, PT, 0x8, 0x80 ;  /* 0x000000000080781c */ /* 0x000fe20003f0e170 */
[----:B------:R-:W-:Y:S01]  /*0600*/  IMAD.MOV.U32 R26, RZ, RZ, 0x0 ;  /* 0x00000000ff1a7424 */ /* 0x000fe200078e00ff */
[----:B------:R-:W-:Y:S01]  /*0610*/  ISETP.NE.AND P1, PT, R0, 0x1, PT ;  /* 0x000000010000780c */ /* 0x000fe20003f25270 */
[----:B------:R-:W-:Y:S01]  /*0620*/  IMAD.MOV.U32 R27, RZ, RZ, 0x3fe62e43 ;  /* 0x3fe62e43ff1b7424 */ /* 0x000fe200078e00ff */
[----:B------:R-:W-:-:S11]  /*0630*/  PRMT R0, RZ, 0x7610, R0 ;  /* 0x00007610ff007816 */ /* 0x000fd60000000000 */
[----:B------:R-:W-:-:S14]  /*0640*/  DSETP.EQ.OR P1, PT, R8, RZ, !P1 ;  /* 0x000000ff0800722a */ /* 0x000fdc0004f22400 */
[----:B-12-4-:R-:W-:Y:S05]  /*0650*/  @P1 BRA `(.L_x_5) ;  /* 0x0000002c006c1947 */ /* 0x016fea0003800000 */
[----:B------:R-:W1:Y:S01]  /*0660*/  MUFU.RCP64H R3, R23 ;  /* 0x0000001700037308 */ /* 0x000e620000001800 */
[----:B------:R-:W-:Y:S01]  /*0670*/  IMAD.MOV.U32 R2, RZ, RZ, 0x1 ;  /* 0x00000001ff027424 */ /* 0x000fe200078e00ff */
[----:B------:R-:W-:Y:S01]  /*0680*/  FSETP.GEU.AND P1, PT, |R37|, 6.5827683646048100446e-37, PT ;  /* 0x036000002500780b */ /* 0x000fe20003f2e200 */
[----:B------:R-:W-:Y:S04]  /*0690*/  BSSY.RECONVERGENT B3, `(.L_x_6) ;  /* 0x0000014000037945 */ /* 0x000fe80003800200 */
[----:B-1----:R-:W-:-:S08]  /*06a0*/  DFMA R4, -R22, R2, 1 ;  /* 0x3ff000001604742b */ /* 0x002fd00000000102 */
[----:B------:R-:W-:-:S08]  /*06b0*/  DFMA R4, R4, R4, R4 ;  /* 0x000000040404722b */ /* 0x000fd00000000004 */
[----:B------:R-:W-:-:S08]  /*06c0*/  DFMA R4, R2, R4, R2 ;  /* 0x000000040204722b */ /* 0x000fd00000000002 */
[----:B------:R-:W-:-:S08]  /*06d0*/  DFMA R2, -R22, R4, 1 ;  /* 0x3ff000001602742b */ /* 0x000fd00000000104 */
[----:B------:R-:W-:-:S08]  /*06e0*/  DFMA R2, R4, R2, R4 ;  /* 0x000000020402722b */ /* 0x000fd00000000004 */
[----:B------:R-:W-:-:S08]  /*06f0*/  DMUL R4, R36, R2 ;  /* 0x0000000224047228 */ /* 0x000fd00000000000 */
[----:B------:R-:W-:-:S08]  /*0700*/  DFMA R26, -R22, R4, R36 ;  /* 0x00000004161a722b */ /* 0x000fd00000000124 */
[----:B------:R-:W-:-:S10]  /*0710*/  DFMA R2, R2, R26, R4 ;  /* 0x0000001a0202722b */ /* 0x000fd40000000004 */
[----:B------:R-:W-:-:S05]  /*0720*/  FFMA R0, RZ, R23, R3 ;  /* 0x00000017ff007223 */ /* 0x000fca0000000003 */
[----:B------:R-:W-:-:S13]  /*0730*/  FSETP.GT.AND P0, PT, |R0|, 1.469367938527859385e-39, PT ;  /* 0x001000000000780b */ /* 0x000fda0003f04200 */
[----:B------:R-:W-:Y:S05]  /*0740*/  @P0 BRA P1, `(.L_x_7) ;  /* 0x0000000000200947 */ /* 0x000fea0000800000 */
[----:B------:R-:W-:Y:S01]  /*0750*/  MOV R42, R36 ;  /* 0x00000024002a7202 */ /* 0x000fe20000000f00 */
[----:B------:R-:W-:Y:S01]  /*0760*/  IMAD.MOV.U32 R43, RZ, RZ, R37 ;  /* 0x000000ffff2b7224 */ /* 0x000fe200078e0025 */
[----:B------:R-:W-:Y:S01]  /*0770*/  MOV R48, 0x7b0 ;  /* 0x000007b000307802 */ /* 0x000fe20000000f00 */
[----:B------:R-:W-:Y:S02]  /*0780*/  IMAD.MOV.U32 R44, RZ, RZ, R22 ;  /* 0x000000ffff2c7224 */ /* 0x000fe400078e0016 */
[----:B------:R-:W-:-:S07]  /*0790*/  IMAD.MOV.U32 R41, RZ, RZ, R23 ;  /* 0x000000ffff297224 */ /* 0x000fce00078e0017 */
[----:B0-----:R-:W-:Y:S05]  /*07a0*/  CALL.REL.NOINC `($__internal_0_$__cuda_sm20_div_rn_f64_full) ;  /* 0x0000003c00c07944 */ /* 0x001fea0003c00000 */
[----:B------:R-:W-:Y:S01]  /*07b0*/  MOV R2, R56 ;  /* 0x0000003800027202 */ /* 0x000fe20000000f00 */
[----:B------:R-:W-:-:S07]  /*07c0*/  IMAD.MOV.U32 R3, RZ, RZ, R57 ;  /* 0x000000ffff037224 */ /* 0x000fce00078e0039 */
.L_x_7:
[----:B------:R-:W-:Y:S05]  /*07d0*/  BSYNC.RECONVERGENT B3 ;  /* 0x0000000000037941 */ /* 0x000fea0003800200 */
.L_x_6:
[----:B------:R-:W1:Y:S01]  /*07e0*/  MUFU.RCP64H R5, R23 ;  /* 0x0000001700057308 */ /* 0x000e620000001800 */
[----:B------:R-:W-:Y:S01]  /*07f0*/  IMAD.MOV.U32 R4, RZ, RZ, 0x1 ;  /* 0x00000001ff047424 */ /* 0x000fe200078e00ff */
[----:B------:R-:W-:Y:S01]  /*0800*/  FSETP.GEU.AND P1, PT, |R33|, 6.5827683646048100446e-37, PT ;  /* 0x036000002100780b */ /* 0x000fe20003f2e200 */
[----:B------:R-:W-:Y:S05]  /*0810*/  BSSY.RECONVERGENT B3, `(.L_x_8) ;  /* 0x0000015000037945 */ /* 0x000fea0003800200 */
[----:B------:R2:W3:Y:S01]  /*0820*/  F2I.F64.TRUNC R0, R2 ;  /* 0x0000000200007311 */ /* 0x0004e2000030d100 */
        /* <DEDUP_REMOVED lines=10> */
[----:B--23--:R-:W-:Y:S05]  /*08d0*/  @P0 BRA P1, `(.L_x_9) ;  /* 0x0000000000200947 */ /* 0x00cfea0000800000 */
[----:B------:R-:W-:Y:S01]  /*08e0*/  IMAD.MOV.U32 R42, RZ, RZ, R32 ;  /* 0x000000ffff2a7224 */ /* 0x000fe200078e0020 */
[----:B------:R-:W-:Y:S01]  /*08f0*/  MOV R43, R33 ;  /* 0x00000021002b7202 */ /* 0x000fe20000000f00 */
[----:B------:R-:W-:Y:S01]  /*0900*/  IMAD.MOV.U32 R44, RZ, RZ, R22 ;  /* 0x000000ffff2c7224 */ /* 0x000fe200078e0016 */
[----:B------:R-:W-:Y:S01]  /*0910*/  MOV R48, 0x940 ;  /* 0x0000094000307802 */ /* 0x000fe20000000f00 */
[----:B------:R-:W-:-:S07]  /*0920*/  IMAD.MOV.U32 R41, RZ, RZ, R23 ;  /* 0x000000ffff297224 */ /* 0x000fce00078e0017 */
[----:B0-----:R-:W-:Y:S05]  /*0930*/  CALL.REL.NOINC `($__internal_0_$__cuda_sm20_div_rn_f64_full) ;  /* 0x0000003c005c7944 */ /* 0x001fea0003c00000 */
[----:B------:R-:W-:Y:S01]  /*0940*/  IMAD.MOV.U32 R4, RZ, RZ, R56 ;  /* 0x000000ffff047224 */ /* 0x000fe200078e0038 */
[----:B------:R-:W-:-:S07]  /*0950*/  MOV R5, R57 ;  /* 0x0000003900057202 */ /* 0x000fce0000000f00 */
.L_x_9:
[----:B------:R-:W-:Y:S05]  /*0960*/  BSYNC.RECONVERGENT B3 ;  /* 0x0000000000037941 */ /* 0x000fea0003800200 */
.L_x_8:
        /* <DEDUP_REMOVED lines=11> */
[----:B------:R-:W-:Y:S02]  /*0a20*/  DFMA R2, R38, R26, R2 ;  /* 0x0000001a2602722b */ /* 0x000fe40000000002 */
[----:B------:R1:W2:Y:S08]  /*0a30*/  F2I.F64.TRUNC R27, R4 ;  /* 0x00000004001b7311 */ /* 0x0002b0000030d100 */
[----:B------:R-:W-:-:S05]  /*0a40*/  FFMA R26, RZ, R23, R3 ;  /* 0x00000017ff1a7223 */ /* 0x000fca0000000003 */
[----:B------:R-:W-:-:S13]  /*0a50*/  FSETP.GT.AND P0, PT, |R26|, 1.469367938527859385e-39, PT ;  /* 0x001000001a00780b */ /* 0x000fda0003f04200 */
[----:B-12---:R-:W-:Y:S05]  /*0a60*/  @P0 BRA P1, `(.L_x_11) ;  /* 0x0000000000200947 */ /* 0x006fea0000800000 */
[----:B------:R-:W-:Y:S01]  /*0a70*/  IMAD.MOV.U32 R42, RZ, RZ, R34 ;  /* 0x000000ffff2a7224 */ /* 0x000fe200078e0022 */
[----:B------:R-:W-:Y:S01]  /*0a80*/  MOV R44, R22 ;  /* 0x00000016002c7202 */ /* 0x000fe20000000f00 */
[----:B------:R-:W-:Y:S01]  /*0a90*/  IMAD.MOV.U32 R43, RZ, RZ, R35 ;  /* 0x000000ffff2b7224 */ /* 0x000fe200078e0023 */
[----:B------:R-:W-:Y:S01]  /*0aa0*/  MOV R48, 0xad0 ;  /* 0x00000ad000307802 */ /* 0x000fe20000000f00 */
[----:B------:R-:W-:-:S07]  /*0ab0*/  IMAD.MOV.U32 R41, RZ, RZ, R23 ;  /* 0x000000ffff297224 */ /* 0x000fce00078e0017 */
[----:B0-----:R-:W-:Y:S05]  /*0ac0*/  CALL.REL.NOINC `($__internal_0_$__cuda_sm20_div_rn_f64_full) ;  /* 0x0000003800f87944 */ /* 0x001fea0003c00000 */
[----:B------:R-:W-:Y:S02]  /*0ad0*/  IMAD.MOV.U32 R2, RZ, RZ, R56 ;  /* 0x000000ffff027224 */ /* 0x000fe400078e0038 */
[----:B------:R-:W-:-:S07]  /*0ae0*/  IMAD.MOV.U32 R3, RZ, RZ, R57 ;  /* 0x000000ffff037224 */ /* 0x000fce00078e0039 */
.L_x_11:
[----:B------:R-:W-:Y:S05]  /*0af0*/  BSYNC.RECONVERGENT B3 ;  /* 0x0000000000037941 */ /* 0x000fea0003800200 */
.L_x_10:
[----:B------:R-:W1:Y:S01]  /*0b00*/  LDCU UR4, c[0x0][0x388] ;  /* 0x00007100ff0477ac */ /* 0x000e620008000800 */
[----:B------:R-:W2:Y:S01]  /*0b10*/  LDC.64 R4, c[0x0][0x380] ;  /* 0x0000e000ff047b82 */ /* 0x000ea20000000a00 */
[----:B------:R-:W3:Y:S07]  /*0b20*/  F2I.F64.TRUNC R2, R2 ;  /* 0x0000000200027311 */ /* 0x000eee000030d100 */
[----:B------:R-:W4:Y:S01]  /*0b30*/  LDC.64 R40, c[0x0][0x390] ;  /* 0x0000e400ff287b82 */ /* 0x000f220000000a00 */
[----:B-1----:R-:W-:-:S04]  /*0b40*/  IMAD R27, R0, UR4, R27 ;  /* 0x00000004001b7c24 */ /* 0x002fc8000f8e021b */
[----:B---3--:R-:W-:-:S04]  /*0b50*/  IMAD R27, R27, UR4, R2 ;  /* 0x000000041b1b7c24 */ /* 0x008fc8000f8e0202 */
[----:B--2---:R-:W-:-:S06]  /*0b60*/  IMAD.WIDE R4, R27, 0x2, R4 ;  /* 0x000000021b047825 */ /* 0x004fcc00078e0204 */
[----:B------:R-:W4:Y:S02]  /*0b70*/  LDG.E.S16 R5, desc[UR36][R4.64] ;  /* 0x0000002404057981 */ /* 0x000f24000c1e1700 */
[----:B----4-:R-:W-:-:S05]  /*0b80*/  IMAD.WIDE R40, R5, 0x20, R40 ;  /* 0x0000002005287825 */ /* 0x010fca00078e0228 */
[----:B------:R-:W2:Y:S04]  /*0b90*/  LDG.E R26, desc[UR36][R40.64+0x14] ;  /* 0x00001424281a7981 */ /* 0x000ea8000c1e1900 */
[----:B------:R1:W5:Y:S01]  /*0ba0*/  LDG.E R38, desc[UR36][R40.64+0x18] ;  /* 0x0000182428267981 */ /* 0x000362000c1e1900 */
[----:B------:R-:W-:Y:S01]  /*0bb0*/  MOV R42, 0x1 ;  /* 0x00000001002a7802 */ /* 0x000fe20000000f00 */
[----:B------:R-:W-:Y:S01]  /*0bc0*/  BSSY.RECONVERGENT B3, `(.L_x_12) ;  /* 0x0000017000037945 */ /* 0x000fe20003800200 */
[----:B------:R-:W-:Y:S01]  /*0bd0*/  FSETP.GEU.AND P1, PT, |R9|, 6.5827683646048100446e-37, PT ;  /* 0x036000000900780b */ /* 0x000fe20003f2e200 */
[----:B--2---:R-:W2:Y:S08]  /*0be0*/  F2F.F64.F32 R26, R26 ;  /* 0x0000001a001a7310 */ /* 0x004eb00000201800 */
[----:B--2---:R-:W2:Y:S02]  /*0bf0*/  MUFU.RCP64H R43, R27 ;  /* 0x0000001b002b7308 */ /* 0x004ea40000001800 */
[----:B--2---:R-:W-:-:S08]  /*0c00*/  DFMA R2, -R26, R42, 1 ;  /* 0x3ff000001a02742b */ /* 0x004fd0000000012a */
        /* <DEDUP_REMOVED lines=9> */
[----:B-1----:R-:W-:Y:S05]  /*0ca0*/  @P0 BRA P1, `(.L_x_13) ;  /* 0x0000000000200947 */ /* 0x002fea0000800000 */
[----:B------:R-:W-:Y:S01]  /*0cb0*/  IMAD.MOV.U32 R42, RZ, RZ, R8 ;  /* 0x000000ffff2a7224 */ /* 0x000fe200078e0008 */
[----:B------:R-:W-:Y:S01]  /*0cc0*/  MOV R41, R27 ;  /* 0x0000001b00297202 */ /* 0x000fe20000000f00 */
[----:B------:R-:W-:Y:S01]  /*0cd0*/  IMAD.MOV.U32 R43, RZ, RZ, R9 ;  /* 0x000000ffff2b7224 */ /* 0x000fe200078e0009 */
[----:B------:R-:W-:Y:S01]  /*0ce0*/  MOV R48, 0xd10 ;  /* 0x00000d1000307802 */ /* 0x000fe20000000f00 */
[----:B------:R-:W-:-:S07]  /*0cf0*/  IMAD.MOV.U32 R44, RZ, RZ, R26 ;  /* 0x000000ffff2c7224 */ /* 0x000fce00078e001a */
[----:B0----5:R-:W-:Y:S05]  /*0d00*/  CALL.REL.NOINC `($__internal_0_$__cuda_sm20_div_rn_f64_full) ;  /* 0x0000003800687944 */ /* 0x021fea0003c00000 */
[----:B------:R-:W-:Y:S02]  /*0d10*/  IMAD.MOV.U32 R2, RZ, RZ, R56 ;  /* 0x000000ffff027224 */ /* 0x000fe400078e0038 */
[----:B------:R-:W-:-:S07]  /*0d20*/  IMAD.MOV.U32 R3, RZ, RZ, R57 ;  /* 0x000000ffff037224 */ /* 0x000fce00078e0039 */
.L_x_13:
[----:B------:R-:W-:Y:S05]  /*0d30*/  BSYNC.RECONVERGENT B3 ;  /* 0x0000000000037941 */ /* 0x000fea0003800200 */
.L_x_12:
[----:B------:R-:W1:Y:S01]  /*0d40*/  LDC R40, c[0x0][0x38c] ;  /* 0x0000e300ff287b82 */ /* 0x000e620000000800 */
[----:B------:R-:W2:Y:S01]  /*0d50*/  F2F.F32.F64 R5, R36 ;  /* 0x0000002400057310 */ /* 0x000ea20000301000 */
[----:B------:R-:W-:Y:S06]  /*0d60*/  BSSY.RECONVERGENT B4, `(.L_x_14) ;  /* 0x0000015000047945 */ /* 0x000fec0003800200 */
[----:B------:R-:W3:Y:S01]  /*0d70*/  LDC R0, c[0x0][0x38c] ;  /* 0x0000e300ff007b82 */ /* 0x000ee20000000800 */
[----:B------:R-:W4:Y:S08]  /*0d80*/  F2F.F32.F64 R35, R34 ;  /* 0x0000002200237310 */ /* 0x000f300000301000 */
[----:B------:R-:W0:Y:S08]  /*0d90*/  F2F.F32.F64 R54, R10 ;  /* 0x0000000a00367310 */ /* 0x000e300000301000 */
[----:B-1----:R-:W1:Y:S08]  /*0da0*/  MUFU.RCP R4, R40 ;  /* 0x0000002800047308 */ /* 0x002e700000001000 */
[----:B--2---:R-:W2:Y:S08]  /*0db0*/  FCHK P0, R5, R40 ;  /* 0x0000002805007302 */ /* 0x004eb00000000000 */
[----:B------:R-:W0:Y:S01]  /*0dc0*/  F2F.F32.F64 R51, R12 ;  /* 0x0000000c00337310 */ /* 0x000e220000301000 */
[----:B-1----:R-:W-:-:S04]  /*0dd0*/  FFMA R31, R4, -R40, 1 ;  /* 0x3f800000041f7423 */ /* 0x002fc80000000828 */
[----:B------:R-:W-:-:S03]  /*0de0*/  FFMA R4, R4, R31, R4 ;  /* 0x0000001f04047223 */ /* 0x000fc60000000004 */
[----:B------:R-:W1:Y:S01]  /*0df0*/  F2F.F32.F64 R50, R18 ;  /* 0x0000001200327310 */ /* 0x000e620000301000 */
[----:B------:R-:W-:-:S07]  /*0e00*/  FFMA R31, R5, R4, RZ ;  /* 0x00000004051f7223 */ /* 0x000fce00000000ff */
[----:B------:R-:W0:Y:S08]  /*0e10*/  F2F.F32.F64 R49, R2 ;  /* 0x0000000200317310 */ /* 0x000e300000301000 */
[----:B------:R4:W0:Y:S08]  /*0e20*/  F2F.F32.F64 R33, R32 ;  /* 0x0000002000217310 */ /* 0x0008300000301000 */
[----:B------:R3:W0:Y:S01]  /*0e30*/  F2F.F32.F64 R46, R6 ;  /* 0x00000006002e7310 */ /* 0x0006220000301000 */
[----:B----4-:R-:W-:-:S04]  /*0e40*/  FFMA R32, R31, -R40, R5 ;  /* 0x800000281f207223 */ /* 0x010fc80000000005 */
[----:B---3--:R-:W-:Y:S01]  /*0e50*/  FFMA R6, R4, R32, R31 ;  /* 0x0000002004067223 */ /* 0x008fe2000000001f */
[----:B------:R-:W-:Y:S01]  /*0e60*/  IMAD.MOV.U32 R7, RZ, RZ, R5 ;  /* 0x000000ffff077224 */ /* 0x000fe200078e0005 */
[----:B-12---:R-:W-:Y:S06]  /*0e70*/  @!P0 BRA `(.L_x_15) ;  /* 0x00000000000c8947 */ /* 0x006fec0003800000 */
[----:B------:R-:W-:-:S07]  /*0e80*/  MOV R36, 0xea0 ;  /* 0x00000ea000247802 */ /* 0x000fce0000000f00 */
[----:B0----5:R-:W-:Y:S05]  /*0e90*/  CALL.REL.NOINC `($__internal_2_$__cuda_sm3x_div_rn_noftz_f32_slowpath) ;  /* 0x0000004000347944 */ /* 0x021fea0003c00000 */
[----:B------:R-:W-:-:S07]  /*0ea0*/  MOV R6, R42 ;  /* 0x0000002a00067202 */ /* 0x000fce0000000f00 */
.L_x_15:
[----:B------:R-:W-:Y:S05]  /*0eb0*/  BSYNC.RECONVERGENT B4 ;  /* 0x0000000000047941 */ /* 0x000fea0003800200 */
.L_x_14:
[----:B------:R-:W1:Y:S01]  /*0ec0*/  LDC R34, c[0x0][0x38c] ;  /* 0x0000e300ff227b82 */ /* 0x000e620000000800 */
[----:B------:R-:W-:Y:S01]  /*0ed0*/  F2I.TRUNC.NTZ R6, R6 ;  /* 0x0000000600067305 */ /* 0x000fe2000020f100 */
[----:B------:R-:W-:Y:S07]  /*0ee0*/  BSSY.RECONVERGENT B4, `(.L_x_16) ;  /* 0x000000d000047945 */ /* 0x000fee0003800200 */
[----:B-1----:R-:W1:Y:S08]  /*0ef0*/  MUFU.RCP R5, R34 ;  /* 0x0000002200057308 */ /* 0x002e700000001000 */
[----:B0-----:R-:W0:Y:S01]  /*0f00*/  FCHK P0, R33, R34 ;  /* 0x0000002221007302 */ /* 0x001e220000000000 */
[----:B-1----:R-:W-:-:S04]  /*0f10*/  FFMA R4, R5, -R34, 1 ;  /* 0x3f80000005047423 */ /* 0x002fc80000000822 */
[----:B------:R-:W-:-:S04]  /*0f20*/  FFMA R4, R5, R4, R5 ;  /* 0x0000000405047223 */ /* 0x000fc80000000005 */
[----:B------:R-:W-:-:S04]  /*0f30*/  FFMA R32, R4, R33, RZ ;  /* 0x0000002104207223 */ /* 0x000fc800000000ff */
[----:B------:R-:W-:-:S04]  /*0f40*/  FFMA R5, R32, -R34, R33 ;  /* 0x8000002220057223 */ /* 0x000fc80000000021 */
[----:B------:R-:W-:Y:S01]  /*0f50*/  FFMA R31, R4, R5, R32 ;  /* 0x00000005041f7223 */ /* 0x000fe20000000020 */
[----:B0-----:R-:W-:Y:S06]  /*0f60*/  @!P0 BRA `(.L_x_17) ;  /* 0x0000000000108947 */ /* 0x001fec0003800000 */
[----:B------:R-:W-:Y:S01]  /*0f70*/  IMAD.MOV.U32 R5, RZ, RZ, R33 ;  /* 0x000000ffff057224 */ /* 0x000fe200078e0021 */
[----:B------:R-:W-:-:S07]  /*0f80*/  MOV R36, 0xfa0 ;  /* 0x00000fa000247802 */ /* 0x000fce0000000f00 */
[----:B-----5:R-:W-:Y:S05]  /*0f90*/  CALL.REL.NOINC `($__internal_2_$__cuda_sm3x_div_rn_noftz_f32_slowpath) ;  /* 0x0000003c00f47944 */ /* 0x020fea0003c00000 */
[----:B------:R-:W-:-:S07]  /*0fa0*/  IMAD.MOV.U32 R31, RZ, RZ, R42 ;  /* 0x000000ffff1f7224 */ /* 0x000fce00078e002a */
.L_x_17:
[----:B------:R-:W-:Y:S05]  /*0fb0*/  BSYNC.RECONVERGENT B4 ;  /* 0x0000000000047941 */ /* 0x000fea0003800200 */
.L_x_16:
[----:B------:R-:W0:Y:S01]  /*0fc0*/  LDC R34, c[0x0][0x38c] ;  /* 0x0000e300ff227b82 */ /* 0x000e220000000800 */
[----:B------:R-:W-:Y:S01]  /*0fd0*/  F2I.TRUNC.NTZ R31, R31 ;  /* 0x0000001f001f7305 */ /* 0x000fe2000020f100 */
[----:B------:R-:W-:Y:S07]  /*0fe0*/  BSSY.RECONVERGENT B4, `(.L_x_18) ;  /* 0x000000d000047945 */ /* 0x000fee0003800200 */
[----:B0-----:R-:W0:Y:S08]  /*0ff0*/  MUFU.RCP R5, R34 ;  /* 0x0000002200057308 */ /* 0x001e300000001000 */
[----:B------:R-:W1:Y:S01]  /*1000*/  FCHK P0, R35, R34 ;  /* 0x0000002223007302 */ /* 0x000e620000000000 */
[----:B0-----:R-:W-:-:S04]  /*1010*/  FFMA R4, R5, -R34, 1 ;  /* 0x3f80000005047423 */ /* 0x001fc80000000822 */
[----:B------:R-:W-:-:S04]  /*1020*/  FFMA R4, R5, R4, R5 ;  /* 0x0000000405047223 */ /* 0x000fc80000000005 */
[----:B------:R-:W-:-:S04]  /*1030*/  FFMA R32, R4, R35, RZ ;  /* 0x0000002304207223 */ /* 0x000fc800000000ff */
[----:B------:R-:W-:-:S04]  /*1040*/  FFMA R5, R32, -R34, R35 ;  /* 0x8000002220057223 */ /* 0x000fc80000000023 */
[----:B------:R-:W-:Y:S01]  /*1050*/  FFMA R32, R4, R5, R32 ;  /* 0x0000000504207223 */ /* 0x000fe20000000020 */
[----:B-1----:R-:W-:Y:S06]  /*1060*/  @!P0 BRA `(.L_x_19) ;  /* 0x0000000000108947 */ /* 0x002fec0003800000 */
[----:B------:R-:W-:Y:S01]  /*1070*/  IMAD.MOV.U32 R5, RZ, RZ, R35 ;  /* 0x000000ffff057224 */ /* 0x000fe200078e0023 */
[----:B------:R-:W-:-:S07]  /*1080*/  MOV R36, 0x10a0 ;  /* 0x000010a000247802 */ /* 0x000fce0000000f00 */
[----:B-----5:R-:W-:Y:S05]  /*1090*/  CALL.REL.NOINC `($__internal_2_$__cuda_sm3x_div_rn_noftz_f32_slowpath) ;  /* 0x0000003c00b47944 */ /* 0x020fea0003c00000 */
[----:B------:R-:W-:-:S07]  /*10a0*/  MOV R32, R42 ;  /* 0x0000002a00207202 */ /* 0x000fce0000000f00 */
.L_x_19:
[----:B------:R-:W-:Y:S05]  /*10b0*/  BSYNC.RECONVERGENT B4 ;  /* 0x0000000000047941 */ /* 0x000fea0003800200 */
.L_x_18:
[----:B------:R-:W0:Y:S01]  /*10c0*/  LDCU UR4, c[0x0][0x388] ;  /* 0x00007100ff0477ac */ /* 0x000e220008000800 */
[----:B------:R-:W1:Y:S01]  /*10d0*/  LDC.64 R4, c[0x0][0x380] ;  /* 0x0000e000ff047b82 */ /* 0x000e620000000a00 */
[----:B------:R-:W2:Y:S07]  /*10e0*/  F2I.TRUNC.NTZ R32, R32 ;  /* 0x0000002000207305 */ /* 0x000eae000020f100 */
[----:B------:R-:W3:Y:S01]  /*10f0*/  LDC.64 R36, c[0x0][0x390] ;  /* 0x0000e400ff247b82 */ /* 0x000ee20000000a00 */
[----:B0-----:R-:W-:-:S04]  /*1100*/  IMAD R31, R6, UR4, R31 ;  /* 0x00000004061f7c24 */ /* 0x001fc8000f8e021f */
[----:B--2---:R-:W-:-:S04]  /*1110*/  IMAD R31, R31, UR4, R32 ;  /* 0x000000041f1f7c24 */ /* 0x004fc8000f8e0220 */
[----:B-1----:R-:W-:-:S05]  /*1120*/  IMAD.WIDE R4, R31, 0x2, R4 ;  /* 0x000000021f047825 */ /* 0x002fca00078e0204 */
[----:B------:R-:W2:Y:S02]  /*1130*/  LDG.E.U16 R6, desc[UR36][R4.64] ;  /* 0x0000002404067981 */ /* 0x000ea4000c1e1500 */
[----:B--2---:R-:W-:-:S05]  /*1140*/  PRMT R31, R6, 0x9910, RZ ;  /* 0x00009910061f7816 */ /* 0x004fca00000000ff */
[----:B---3--:R-:W-:-:S05]  /*1150*/  IMAD.WIDE R36, R31, 0x20, R36 ;  /* 0x000000201f247825 */ /* 0x008fca00078e0224 */
[----:B------:R-:W2:Y:S01]  /*1160*/  LDG.E R44, desc[UR36][R36.64+0x1c] ;  /* 0x00001c24242c7981 */ /* 0x000ea2000c1e1900 */
[----:B------:R-:W-:Y:S01]  /*1170*/  IMAD.MOV.U32 R40, RZ, RZ, 0x1 ;  /* 0x00000001ff287424 */ /* 0x000fe200078e00ff */
[----:B------:R-:W-:Y:S01]  /*1180*/  UMOV UR4, 0xab5fa760 ;  /* 0xab5fa76000047882 */ /* 0x000fe20000000000 */
[----:B------:R-:W-:Y:S01]  /*1190*/  UMOV UR5, 0x3ec925fe ;  /* 0x3ec925fe00057882 */ /* 0x000fe20000000000 */
[----:B------:R0:W5:Y:S01]  /*11a0*/  LDG.E R31, desc[UR36][R36.64+0x10] ;  /* 0x00001024241f7981 */ /* 0x000162000c1e1900 */
[----:B------:R-:W-:Y:S01]  /*11b0*/  BSSY.RECONVERGENT B3, `(.L_x_20) ;  /* 0x0000015000037945 */ /* 0x000fe20003800200 */
[----:B--2---:R-:W1:Y:S08]  /*11c0*/  F2F.F64.F32 R44, R44 ;  /* 0x0000002c002c7310 */ /* 0x004e700000201800 */
[----:B-1----:R-:W1:Y:S02]  /*11d0*/  MUFU.RCP64H R41, R45 ;  /* 0x0000002d00297308 */ /* 0x002e640000001800 */
[----:B-1----:R-:W-:-:S08]  /*11e0*/  DFMA R42, -R44, R40, 1 ;  /* 0x3ff000002c2a742b */ /* 0x002fd00000000128 */
[----:B------:R-:W-:-:S08]  /*11f0*/  DFMA R42, R42, R42, R42 ;  /* 0x0000002a2a2a722b */ /* 0x000fd0000000002a */
[----:B------:R-:W-:-:S08]  /*1200*/  DFMA R42, R40, R42, R40 ;  /* 0x0000002a282a722b */ /* 0x000fd00000000028 */
[----:B------:R-:W-:-:S08]  /*1210*/  DFMA R4, -R44, R42, 1 ;  /* 0x3ff000002c04742b */ /* 0x000fd0000000012a */
[----:B------:R-:W-:-:S08]  /*1220*/  DFMA R4, R42, R4, R42 ;  /* 0x000000042a04722b */ /* 0x000fd0000000002a */
[----:B------:R-:W-:-:S08]  /*1230*/  DMUL R40, R4, UR4 ;  /* 0x0000000404287c28 */ /* 0x000fd00008000000 */
[----:B0-----:R-:W-:-:S08]  /*1240*/  DFMA R36, -R44, R40, UR4 ;  /* 0x000000042c247e2b */ /* 0x001fd00008000128 */
[----:B------:R-:W-:-:S10]  /*1250*/  DFMA R4, R4, R36, R40 ;  /* 0x000000240404722b */ /* 0x000fd40000000028 */
[----:B------:R-:W-:-:S05]  /*1260*/  FFMA R32, RZ, R45, R5 ;  /* 0x0000002dff207223 */ /* 0x000fca0000000005 */
[----:B------:R-:W-:-:S13]  /*1270*/  FSETP.GT.AND P0, PT, |R32|, 1.469367938527859385e-39, PT ;  /* 0x001000002000780b */ /* 0x000fda0003f04200 */
[----:B------:R-:W-:Y:S05]  /*1280*/  @P0 BRA `(.L_x_21) ;  /* 0x00000000001c0947 */ /* 0x000fea0003800000 */
[----:B------:R-:W-:Y:S01]  /*1290*/  IMAD.MOV.U32 R41, RZ, RZ, R45 ;  /* 0x000000ffff297224 */ /* 0x000fe200078e002d */
[----:B------:R-:W-:Y:S01]  /*12a0*/  MOV R43, 0x3ec925fe ;  /* 0x3ec925fe002b7802 */ /* 0x000fe20000000f00 */
[----:B------:R-:W-:Y:S01]  /*12b0*/  IMAD.MOV.U32 R42, RZ, RZ, -0x54a058a0 ;  /* 0xab5fa760ff2a7424 */ /* 0x000fe200078e00ff */
[----:B------:R-:W-:-:S07]  /*12c0*/  MOV R48, 0x12e0 ;  /* 0x000012e000307802 */ /* 0x000fce0000000f00 */
[----:B-----5:R-:W-:Y:S05]  /*12d0*/  CALL.REL.NOINC `($__internal_0_$__cuda_sm20_div_rn_f64_full) ;  /* 0x0000003000f47944 */ /* 0x020fea0003c00000 */
[----:B------:R-:W-:Y:S02]  /*12e0*/  IMAD.MOV.U32 R4, RZ, RZ, R56 ;  /* 0x000000ffff047224 */ /* 0x000fe400078e0038 */
[----:B------:R-:W-:-:S07]  /*12f0*/  IMAD.MOV.U32 R5, RZ, RZ, R57 ;  /* 0x000000ffff057224 */ /* 0x000fce00078e0039 */
.L_x_21:
[----:B------:R-:W-:Y:S05]  /*1300*/  BSYNC.RECONVERGENT B3 ;  /* 0x0000000000037941 */ /* 0x000fea0003800200 */
.L_x_20:
[----:B------:R-:W0:Y:S01]  /*1310*/  F2F.F32.F64 R37, R4 ;  /* 0x0000000400257310 */ /* 0x000e220000301000 */
[----:B------:R-:W-:Y:S01]  /*1320*/  IMAD.MOV.U32 R32, RZ, RZ, 0x3bbb989d ;  /* 0x3bbb989dff207424 */ /* 0x000fe200078e00ff */
[----:B------:R-:W-:Y:S01]  /*1330*/  MOV R39, 0x437c0000 ;  /* 0x437c000000277802 */ /* 0x000fe20000000f00 */
[----:B------:R-:W-:Y:S01]  /*1340*/  HFMA2 R47, -RZ, RZ, 0, 0 ;  /* 0x00000000ff2f7431 */ /* 0x000fe200000001ff */
[----:B------:R-:W-:Y:S01]  /*1350*/  BSSY.RECONVERGENT B4, `(.L_x_22) ;  /* 0x00000b1000047945 */ /* 0x000fe20003800200 */
[----:B------:R-:W-:Y:S02]  /*1360*/  IMAD.MOV.U32 R40, RZ, RZ, RZ ;  /* 0x000000ffff287224 */ /* 0x000fe400078e00ff */
[-C--:B0----5:R-:W-:Y:S01]  /*1370*/  FMUL R31, R31, -R37.reuse ;  /* 0x800000251f1f7220 */ /* 0x0a1fe20000400000 */
[-C--:B------:R-:W-:Y:S01]  /*1380*/  FMUL R54, R54, R37.reuse ;  /* 0x0000002536367220 */ /* 0x080fe20000400000 */
[----:B------:R-:W-:Y:S02]  /*1390*/  FMUL R50, R50, R37 ;  /* 0x0000002532327220 */ /* 0x000fe40000400000 */
[----:B------:R-:W-:-:S04]  /*13a0*/  FFMA.SAT R32, R31, R32, 0.5 ;  /* 0x3f0000001f207423 */ /* 0x000fc80000002020 */
[----:B------:R-:W-:Y:S01]  /*13b0*/  FFMA.RM R32, R32, R39, 12582913 ;  /* 0x4b40000120207423 */ /* 0x000fe20000004027 */
[----:B------:R-:W-:-:S03]  /*13c0*/  PRMT R39, RZ, 0x7610, R39 ;  /* 0x00007610ff277816 */ /* 0x000fc60000000027 */
[C---:B------:R-:W-:Y:S01]  /*13d0*/  FADD R34, R32.reuse, -12583039 ;  /* 0xcb40007f20227421 */ /* 0x040fe20000000000 */
[----:B------:R-:W-:Y:S02]  /*13e0*/  IMAD.SHL.U32 R41, R32, 0x800000, RZ ;  /* 0x0080000020297824 */ /* 0x000fe400078e00ff */
[----:B------:R-:W-:Y:S01]  /*13f0*/  FMUL R32, R51, R37 ;  /* 0x0000002533207220 */ /* 0x000fe20000400000 */
[----:B------:R-:W-:-:S04]  /*1400*/  FFMA R34, R31, 1.4426950216293334961, -R34 ;  /* 0x3fb8aa3b1f227823 */ /* 0x000fc80000000822 */
[----:B------:R-:W-:Y:S01]  /*1410*/  FFMA R34, R31, 1.925963033500011079e-08, R34 ;  /* 0x32a570601f227823 */ /* 0x000fe20000000022 */
[----:B------:R-:W-:-:S05]  /*1420*/  IMAD.MOV.U32 R31, RZ, RZ, RZ ;  /* 0x000000ffff1f7224 */ /* 0x000fca00078e00ff */
[----:B------:R-:W0:Y:S02]  /*1430*/  MUFU.EX2 R34, R34 ;  /* 0x0000002200227308 */ /* 0x000e240000000800 */
[----:B0-----:R-:W-:-:S07]  /*1440*/  FMUL R41, R41, R34 ;  /* 0x0000002229297220 */ /* 0x001fce0000400000 */
.L_x_38:
[----:B0-----:R-:W0:Y:S01]  /*1450*/  LDC R36, c[0x0][0x38c] ;  /* 0x0000e300ff247b82 */ /* 0x001e220000000800 */
[----:B------:R-:W-:Y:S01]  /*1460*/  BSSY.RECONVERGENT B5, `(.L_x_23) ;  /* 0x000000e000057945 */ /* 0x000fe20003800200 */
[----:B------:R-:W-:Y:S01]  /*1470*/  PRMT R39, R39, 0x5410, R39 ;  /* 0x0000541027277816 */ /* 0x000fe20000000027 */
[----:B01----:R-:W0:Y:S08]  /*1480*/  MUFU.RCP R5, R36 ;  /* 0x0000002400057308 */ /* 0x003e300000001000 */
        /* <DEDUP_REMOVED lines=9> */
[----:B------:R-:W-:Y:S05]  /*1520*/  CALL.REL.NOINC `($__internal_2_$__cuda_sm3x_div_rn_noftz_f32_slowpath) ;  /* 0x0000003800907944 */ /* 0x000fea0003c00000 */
[----:B------:R-:W-:-:S07]  /*1530*/  IMAD.MOV.U32 R34, RZ, RZ, R42 ;  /* 0x000000ffff227224 */ /* 0x000fce00078e002a */
.L_x_24:
[----:B------:R-:W-:Y:S05]  /*1540*/  BSYNC.RECONVERGENT B5 ;  /* 0x0000000000057941 */ /* 0x000fea0003800200 */
.L_x_23:
[----:B------:R-:W-:Y:S01]  /*1550*/  FSETP.GEU.AND P1, PT, R34, 1, PT ;  /* 0x3f8000002200780b */ /* 0x000fe20003f2e000 */
[----:B------:R-:W-:Y:S01]  /*1560*/  IMAD.MOV.U32 R4, RZ, RZ, 0x1 ;  /* 0x00000001ff047424 */ /* 0x000fe200078e00ff */
[----:B------:R-:W-:Y:S01]  /*1570*/  BSSY.RECONVERGENT B5, `(.L_x_25) ;  /* 0x000008a000057945 */ /* 0x000fe20003800200 */
[----:B------:R-:W-:-:S03]  /*1580*/  PLOP3.LUT P0, PT, PT, PT, PT, 0x80, 0x8 ;  /* 0x000000000008781c */ /* 0x000fc60003f0f070 */
[----:B------:R-:W-:-:S07]  /*1590*/  PRMT R39, R4, 0x7610, R39 ;  /* 0x0000761004277816 */ /* 0x000fce0000000027 */
[----:B------:R-:W-:Y:S05]  /*15a0*/  @!P1 BRA `(.L_x_26) ;  /* 0x0000000800189947 */ /* 0x000fea0003800000 */
[----:B------:R-:W0:Y:S01]  /*15b0*/  LDC R36, c[0x0][0x38c] ;  /* 0x0000e300ff247b82 */ /* 0x000e220000000800 */
[----:B------:R-:W-:Y:S01]  /*15c0*/  BSSY.RECONVERGENT B6, `(.L_x_27) ;  /* 0x000000e000067945 */ /* 0x000fe20003800200 */
[----:B------:R-:W-:Y:S01]  /*15d0*/  FADD R34, R34, -1 ;  /* 0xbf80000022227421 */ /* 0x000fe20000000000 */
        /* <DEDUP_REMOVED lines=8> */
[----:B------:R-:W-:Y:S02]  /*1660*/  MOV R5, R33 ;  /* 0x0000002100057202 */ /* 0x000fe40000000f00 */
[----:B------:R-:W-:-:S07]  /*1670*/  MOV R36, 0x1690 ;  /* 0x0000169000247802 */ /* 0x000fce0000000f00 */
[----:B------:R-:W-:Y:S05]  /*1680*/  CALL.REL.NOINC `($__internal_2_$__cuda_sm3x_div_rn_noftz_f32_slowpath) ;  /* 0x0000003800387944 */ /* 0x000fea0003c00000 */
[----:B------:R-:W-:-:S07]  /*1690*/  IMAD.MOV.U32 R43, RZ, RZ, R42 ;  /* 0x000000ffff2b7224 */ /* 0x000fce00078e002a */
.L_x_28:
[----:B------:R-:W-:Y:S05]  /*16a0*/  BSYNC.RECONVERGENT B6 ;  /* 0x0000000000067941 */ /* 0x000fea0003800200 */
.L_x_27:
[----:B------:R-:W-:-:S13]  /*16b0*/  FSETP.GEU.AND P1, PT, R43, 1, PT ;  /* 0x3f8000002b00780b */ /* 0x000fda0003f2e000 */
        /* <DEDUP_REMOVED lines=16> */
.L_x_30:
[----:B------:R-:W-:Y:S05]  /*17c0*/  BSYNC.RECONVERGENT B6 ;  /* 0x0000000000067941 */ /* 0x000fea0003800200 */
.L_x_29:
[----:B------:R-:W-:-:S13]  /*17d0*/  FSETP.GEU.AND P1, PT, R4, 1, PT ;  /* 0x3f8000000400780b */ /* 0x000fda0003f2e000 */
[----:B------:R-:W-:Y:S05]  /*17e0*/  @!P1 BRA `(.L_x_26) ;  /* 0x0000000400889947 */ /* 0x000fea0003800000 */
[----:B------:R-:W-:Y:S01]  /*17f0*/  FADD R4, R4, -1 ;  /* 0xbf80000004047421 */ /* 0x000fe20000000000 */
[----:B------:R-:W-:Y:S02]  /*1800*/  ISETP.GT.AND P1, PT, R47, 0xf423d, PT ;  /* 0x000f423d2f00780c */ /* 0x000fe40003f24270 */
[----:B------:R-:W-:Y:S02]  /*1810*/  FMNMX R34, R34, R43, !PT ;  /* 0x0000002b22227209 */ /* 0x000fe40007800000 */
[----:B------:R-:W-:-:S04]  /*1820*/  FSETP.GT.OR P1, PT, R4, R17, P1 ;  /* 0x000000110400720b */ /* 0x000fc80000f24400 */
[----:B------:R-:W-:-:S13]  /*1830*/  FSETP.GT.OR P1, PT, R34, R17, P1 ;  /* 0x000000112200720b */ /* 0x000fda0000f24400 */
[----:B------:R-:W-:Y:S05]  /*1840*/  @P1 BRA `(.L_x_26) ;  /* 0x0000000400701947 */ /* 0x000fea0003800000 */
[----:B------:R-:W0:Y:S01]  /*1850*/  LDC R43, c[0x0][0x38c] ;  /* 0x0000e300ff2b7b82 */ /* 0x000e220000000800 */
[----:B------:R-:W-:Y:S01]  /*1860*/  FADD R36, R7, R54 ;  /* 0x0000003607247221 */ /* 0x000fe20000000000 */
[----:B------:R-:W-:Y:S04]  /*1870*/  BSSY.RECONVERGENT B6, `(.L_x_31) ;  /* 0x000000e000067945 */ /* 0x000fe80003800200 */
[----:B------:R-:W-:Y:S01]  /*1880*/  MOV R7, R36 ;  /* 0x0000002400077202 */ /* 0x000fe20000000f00 */
        /* <DEDUP_REMOVED lines=12> */
.L_x_32:
[----:B------:R-:W-:Y:S05]  /*1950*/  BSYNC.RECONVERGENT B6 ;  /* 0x0000000000067941 */ /* 0x000fea0003800200 */
.L_x_31:
[----:B------:R-:W0:Y:S01]  /*1960*/  LDC R45, c[0x0][0x38c] ;  /* 0x0000e300ff2d7b82 */ /* 0x000e220000000800 */
[----:B------:R-:W-:Y:S01]  /*1970*/  FADD R42, R33, R32 ;  /* 0x00000020212a7221 */ /* 0x000fe20000000000 */
[----:B------:R-:W-:Y:S01]  /*1980*/  F2I.TRUNC.NTZ R34, R34 ;  /* 0x0000002200227305 */ /* 0x000fe2000020f100 */
[----:B------:R-:W-:Y:S02]  /*1990*/  BSSY.RECONVERGENT B6, `(.L_x_33) ;  /* 0x000000e000067945 */ /* 0x000fe40003800200 */
[----:B------:R-:W-:-:S05]  /*19a0*/  IMAD.MOV.U32 R33, RZ, RZ, R42 ;  /* 0x000000ffff217224 */ /* 0x000fca00078e002a */
        /* <DEDUP_REMOVED lines=12> */
.L_x_34:
[----:B------:R-:W-:Y:S05]  /*1a70*/  BSYNC.RECONVERGENT B6 ;  /* 0x0000000000067941 */ /* 0x000fea0003800200 */
.L_x_33:
        /* <DEDUP_REMOVED lines=16> */
[----:B------:R-:W-:-:S07]  /*1b80*/  MOV R36, R42 ;  /* 0x0000002a00247202 */ /* 0x000fce0000000f00 */
.L_x_36:
[----:B------:R-:W-:Y:S05]  /*1b90*/  BSYNC.RECONVERGENT B6 ;  /* 0x0000000000067941 */ /* 0x000fea0003800200 */
.L_x_35:
[----:B------:R-:W0:Y:S01]  /*1ba0*/  LDCU UR4, c[0x0][0x388] ;  /* 0x00007100ff0477ac */ /* 0x000e220008000800 */
[----:B------:R-:W1:Y:S01]  /*1bb0*/  LDC.64 R4, c[0x0][0x380] ;  /* 0x0000e000ff047b82 */ /* 0x000e620000000a00 */
[----:B------:R-:W2:Y:S01]  /*1bc0*/  F2I.TRUNC.NTZ R36, R36 ;  /* 0x0000002400247305 */ /* 0x000ea2000020f100 */
[----:B0-----:R-:W-:-:S04]  /*1bd0*/  IMAD R43, R34, UR4, R43 ;  /* 0x00000004222b7c24 */ /* 0x001fc8000f8e022b */
[----:B--2---:R-:W-:-:S04]  /*1be0*/  IMAD R43, R43, UR4, R36 ;  /* 0x000000042b2b7c24 */ /* 0x004fc8000f8e0224 */
[----:B-1----:R-:W-:-:S06]  /*1bf0*/  IMAD.WIDE R4, R43, 0x2, R4 ;  /* 0x000000022b047825 */ /* 0x002fcc00078e0204 */
[----:B------:R-:W2:Y:S01]  /*1c00*/  LDG.E.U16 R4, desc[UR36][R4.64] ;  /* 0x0000002404047981 */ /* 0x000ea2000c1e1500 */
[----:B------:R-:W-:Y:S02]  /*1c10*/  PRMT R43, R6, 0x9910, RZ ;  /* 0x00009910062b7816 */ /* 0x000fe400000000ff */
[----:B--2---:R-:W-:-:S04]  /*1c20*/  PRMT R34, R4, 0x9910, RZ ;  /* 0x0000991004227816 */ /* 0x004fc800000000ff */
[----:B------:R-:W-:-:S13]  /*1c30*/  ISETP.NE.AND P1, PT, R34, R43, PT ;  /* 0x0000002b2200720c */ /* 0x000fda0003f25270 */
[----:B------:R-:W-:Y:S05]  /*1c40*/  @P1 BRA `(.L_x_37) ;  /* 0x0000000000401947 */ /* 0x000fea0003800000 */
[----:B------:R-:W0:Y:S01]  /*1c50*/  LDC.64 R4, c[0x0][0x3b8] ;  /* 0x0000ee00ff047b82 */ /* 0x000e220000000a00 */
[----:B------:R-:W-:Y:S01]  /*1c60*/  I2FP.F32.S32 R34, R30 ;  /* 0x0000001e00227245 */ /* 0x000fe20000201400 */
[----:B------:R-:W-:Y:S01]  /*1c70*/  FMUL R46, R46, R41 ;  /* 0x000000292e2e7220 */ /* 0x000fe20000400000 */
[----:B------:R-:W-:Y:S01]  /*1c80*/  PLOP3.LUT P0, PT, PT, PT, PT, 0x8, 0x80 ;  /* 0x000000000080781c */ /* 0x000fe20003f0e170 */
[----:B------:R-:W-:Y:S01]  /*1c90*/  FADD R40, R37, R40 ;  /* 0x0000002825287221 */ /* 0x000fe20000000000 */
[----:B------:R-:W-:Y:S01]  /*1ca0*/  PRMT R39, R39, 0x7632, R39 ;  /* 0x0000763227277816 */ /* 0x000fe20000000027 */
[----:B------:R-:W-:Y:S01]  /*1cb0*/  FMUL R43, R34, 9.9999998245167004418e-15 ;  /* 0x283424dc222b7820 */ /* 0x000fe20000400000 */
[----:B------:R-:W-:Y:S02]  /*1cc0*/  VIADD R30, R30, 0x1 ;  /* 0x000000011e1e7836 */ /* 0x000fe40000000000 */
[----:B0-----:R-:W-:-:S04]  /*1cd0*/  IMAD.WIDE R4, R47, 0x14, R4 ;  /* 0x000000142f047825 */ /* 0x001fc800078e0204 */
[----:B------:R-:W-:Y:S01]  /*1ce0*/  VIADD R47, R47, 0x1 ;  /* 0x000000012f2f7836 */ /* 0x000fe20000000000 */
[----:B------:R0:W-:Y:S04]  /*1cf0*/  STG.E desc[UR36][R4.64+0x10], R43 ;  /* 0x0000102b04007986 */ /* 0x0001e8000c101924 */
[----:B------:R0:W-:Y:S04]  /*1d00*/  STG.E desc[UR36][R4.64], R7 ;  /* 0x0000000704007986 */ /* 0x0001e8000c101924 */
[----:B------:R0:W-:Y:S04]  /*1d10*/  STG.E desc[UR36][R4.64+0x4], R33 ;  /* 0x0000042104007986 */ /* 0x0001e8000c101924 */
[----:B------:R0:W-:Y:S04]  /*1d20*/  STG.E desc[UR36][R4.64+0x8], R35 ;  /* 0x0000082304007986 */ /* 0x0001e8000c101924 */
[----:B------:R0:W-:Y:S01]  /*1d30*/  STG.E desc[UR36][R4.64+0xc], R46 ;  /* 0x00000c2e04007986 */ /* 0x0001e2000c101924 */
[----:B------:R-:W-:Y:S05]  /*1d40*/  BRA `(.L_x_26) ;  /* 0x0000000000307947 */ /* 0x000fea0003800000 */
.L_x_37:
[----:B------:R-:W0:Y:S01]  /*1d50*/  LDC.64 R4, c[0x0][0x3b8] ;  /* 0x0000ee00ff047b82 */ /* 0x000e220000000a00 */
[----:B------:R-:W-:Y:S01]  /*1d60*/  I2FP.F32.S32 R34, R30 ;  /* 0x0000001e00227245 */ /* 0x000fe20000201400 */
[----:B------:R-:W-:Y:S01]  /*1d70*/  VIADD R30, R30, 0x1 ;  /* 0x000000011e1e7836 */ /* 0x000fe20000000000 */
[----:B------:R-:W-:-:S03]  /*1d80*/  PRMT R39, R39, 0x7632, R39 ;  /* 0x0000763227277816 */ /* 0x000fc60000000027 */
[----:B------:R-:W-:Y:S01]  /*1d90*/  FMUL R43, R34, 9.9999998245167004418e-15 ;  /* 0x283424dc222b7820 */ /* 0x000fe20000400000 */
[C---:B0-----:R-:W-:Y:S01]  /*1da0*/  IMAD.WIDE R4, R47.reuse, 0x14, R4 ;  /* 0x000000142f047825 */ /* 0x041fe200078e0204 */
[----:B------:R-:W-:-:S04]  /*1db0*/  IADD3 R47, PT, PT, R47, 0x1, RZ ;  /* 0x000000012f2f7810 */ /* 0x000fc80007ffe0ff */
[----:B------:R1:W-:Y:S04]  /*1dc0*/  STG.E desc[UR36][R4.64+0x10], R43 ;  /* 0x0000102b04007986 */ /* 0x0003e8000c101924 */
[----:B------:R1:W-:Y:S04]  /*1dd0*/  STG.E desc[UR36][R4.64], R7 ;  /* 0x0000000704007986 */ /* 0x0003e8000c101924 */
[----:B------:R1:W-:Y:S04]  /*1de0*/  STG.E desc[UR36][R4.64+0x4], R33 ;  /* 0x0000042104007986 */ /* 0x0003e8000c101924 */
[----:B------:R1:W-:Y:S04]  /*1df0*/  STG.E desc[UR36][R4.64+0x8], R35 ;  /* 0x0000082304007986 */ /* 0x0003e8000c101924 */
[----:B------:R1:W-:Y:S02]  /*1e00*/  STG.E desc[UR36][R4.64+0xc], R46 ;  /* 0x00000c2e04007986 */ /* 0x0003e4000c101924 */
.L_x_26:
[----:B------:R-:W-:Y:S05]  /*1e10*/  BSYNC.RECONVERGENT B5 ;  /* 0x0000000000057941 */ /* 0x000fea0003800200 */
.L_x_25:
[CC--:B------:R-:W-:Y:S02]  /*1e20*/  FSETP.GE.OR P0, PT, R40.reuse, R49.reuse, P0 ;  /* 0x000000312800720b */ /* 0x0c0fe40000706400 */
[----:B------:R-:W-:-:S04]  /*1e30*/  FSETP.GE.AND P1, PT, R40, R49, PT ;  /* 0x000000312800720b */ /* 0x000fc80003f26000 */
[----:B------:R-:W-:-:S07]  /*1e40*/  SEL R31, R31, 0x1, !P1 ;  /* 0x000000011f1f7807 */ /* 0x000fce0004800000 */
[----:B------:R-:W-:Y:S05]  /*1e50*/  @!P0 BRA `(.L_x_38) ;  /* 0xfffffff4007c8947 */ /* 0x000fea000383ffff */
[----:B------:R-:W-:Y:S05]  /*1e60*/  BSYNC.RECONVERGENT B4 ;  /* 0x0000000000047941 */ /* 0x000fea0003800200 */
.L_x_22:
[----:B------:R-:W-:Y:S01]  /*1e70*/  ISETP.GE.AND P0, PT, R47, 0x1, PT ;  /* 0x000000012f00780c */ /* 0x000fe20003f06270 */
[----:B------:R-:W-:-:S12]  /*1e80*/  BSSY.RECONVERGENT B2, `(.L_x_39) ;  /* 0x00000d3000027945 */ /* 0x000fd80003800200 */
[----:B------:R-:W-:Y:S05]  /*1e90*/  @!P0 BRA `(.L_x_40) ;  /* 0x0000000c00448947 */ /* 0x000fea0003800000 */
[C---:B------:R-:W-:Y:S01]  /*1ea0*/  ISETP.GE.U32.AND P0, PT, R47.reuse, 0x4, PT ;  /* 0x000000042f00780c */ /* 0x040fe20003f06070 */
[----:B------:R-:W-:Y:S01]  /*1eb0*/  BSSY.RECONVERGENT B3, `(.L_x_41) ;  /* 0x0000020000037945 */ /* 0x000fe20003800200 */
[----:B------:R-:W-:Y:S01]  /*1ec0*/  LOP3.LUT R32, R47, 0x3, RZ, 0xc0, !PT ;  /* 0x000000032f207812 */ /* 0x000fe200078ec0ff */
[----:B------:R-:W-:Y:S02]  /*1ed0*/  VIADD R0, R28, 0x1 ;  /* 0x000000011c007836 */ /* 0x000fe40000000000 */
[----:B01----:R-:W-:Y:S01]  /*1ee0*/  IMAD.MOV.U32 R33, RZ, RZ, RZ ;  /* 0x000000ffff217224 */ /* 0x003fe200078e00ff */
[----:B------:R-:W-:-:S07]  /*1ef0*/  ISETP.NE.AND P1, PT, R32, RZ, PT ;  /* 0x000000ff2000720c */ /* 0x000fce0003f25270 */
[----:B------:R-:W-:Y:S06]  /*1f00*/  @!P0 BRA `(.L_x_42) ;  /* 0x0000000000688947 */ /* 0x000fec0003800000 */
[----:B------:R-:W0:Y:S01]  /*1f10*/  LDCU.64 UR4, c[0x0][0x3b8] ;  /* 0x00007700ff0477ac */ /* 0x000e220008000a00 */
[----:B------:R-:W-:Y:S01]  /*1f20*/  LOP3.LUT R33, R47, 0x7ffffffc, RZ, 0xc0, !PT ;  /* 0x7ffffffc2f217812 */ /* 0x000fe200078ec0ff */
[----:B------:R-:W-:-:S03]  /*1f30*/  IMAD.MOV.U32 R35, RZ, RZ, R0 ;  /* 0x000000ffff237224 */ /* 0x000fc600078e0000 */
[----:B------:R-:W-:Y:S01]  /*1f40*/  IADD3 R34, PT, PT, -R33, RZ, RZ ;  /* 0x000000ff21227210 */ /* 0x000fe20007ffe1ff */
[----:B0-----:R-:W-:-:S04]  /*1f50*/  UIADD3 UR4, UP0, UPT, UR4, 0x28, URZ ;  /* 0x0000002804047890 */ /* 0x001fc8000ff1e0ff */
[----:B------:R-:W-:Y:S02]  /*1f60*/  UIADD3.X UR5, UPT, UPT, URZ, UR5, URZ, UP0, !UPT ;  /* 0x00000005ff057290 */ /* 0x000fe400087fe4ff */
[----:B------:R-:W-:-:S04]  /*1f70*/  IMAD.U32 R36, RZ, RZ, UR4 ;  /* 0x00000004ff247e24 */ /* 0x000fc8000f8e00ff */
[----:B------:R-:W-:-:S07]  /*1f80*/  IMAD.U32 R49, RZ, RZ, UR5 ;  /* 0x00000005ff317e24 */ /* 0x000fce000f8e00ff */
.L_x_43:
[----:B------:R-:W-:Y:S01]  /*1f90*/  IMAD.MOV.U32 R6, RZ, RZ, R36 ;  /* 0x000000ffff067224 */ /* 0x000fe200078e0024 */
[----:B------:R-:W-:Y:S01]  /*1fa0*/  MOV R7, R49 ;  /* 0x0000003100077202 */ /* 0x000fe20000000f00 */
[----:B0-----:R-:W0:Y:S04]  /*1fb0*/  LDC.64 R4, c[0x0][0x3a8] ;  /* 0x0000ea00ff047b82 */ /* 0x001e280000000a00 */
[----:B------:R-:W2:Y:S01]  /*1fc0*/  LDG.E R37, desc[UR36][R6.64+-0x28] ;  /* 0xffffd82406257981 */ /* 0x000ea2000c1e1900 */
[----:B0-----:R-:W-:-:S05]  /*1fd0*/  IMAD.WIDE R4, R35, 0x14, R4 ;  /* 0x0000001423047825 */ /* 0x001fca00078e0204 */
[----:B--2---:R0:W-:Y:S04]  /*1fe0*/  STG.E desc[UR36][R4.64], R37 ;  /* 0x0000002504007986 */ /* 0x0041e8000c101924 */
[----:B------:R-:W2:Y:S04]  /*1ff0*/  LDG.E R41, desc[UR36][R6.64+-0x14] ;  /* 0xffffec2406297981 */ /* 0x000ea8000c1e1900 */
[----:B--2---:R0:W-:Y:S04]  /*2000*/  STG.E desc[UR36][R4.64+0x14], R41 ;  /* 0x0000142904007986 */ /* 0x0041e8000c101924 */
[----:B------:R-:W2:Y:S04]  /*2010*/  LDG.E R43, desc[UR36][R6.64] ;  /* 0x00000024062b7981 */ /* 0x000ea8000c1e1900 */
[----:B--2---:R0:W-:Y:S04]  /*2020*/  STG.E desc[UR36][R4.64+0x28], R43 ;  /* 0x0000282b04007986 */ /* 0x0041e8000c101924 */
[----:B------:R-:W2:Y:S01]  /*2030*/  LDG.E R45, desc[UR36][R6.64+0x14] ;  /* 0x00001424062d7981 */ /* 0x000ea2000c1e1900 */
[----:B------:R-:W-:Y:S01]  /*2040*/  VIADD R34, R34, 0x4 ;  /* 0x0000000422227836 */ /* 0x000fe20000000000 */
[----:B------:R-:W-:Y:S01]  /*2050*/  IADD3 R36, P4, PT, R6, 0x50, RZ ;  /* 0x0000005006247810 */ /* 0x000fe20007f9e0ff */
[----:B------:R-:W-:-:S03]  /*2060*/  VIADD R35, R35, 0x4 ;  /* 0x0000000423237836 */ /* 0x000fc60000000000 */
[----:B------:R-:W-:Y:S01]  /*2070*/  ISETP.NE.AND P3, PT, R34, RZ, PT ;  /* 0x000000ff2200720c */ /* 0x000fe20003f65270 */
[----:B------:R-:W-:Y:S01]  /*2080*/  IMAD.X R49, RZ, RZ, R7, P4 ;  /* 0x000000ffff317224 */ /* 0x000fe200020e0607 */
[----:B--2---:R0:W-:Y:S11]  /*2090*/  STG.E desc[UR36][R4.64+0x3c], R45 ;  /* 0x00003c2d04007986 */ /* 0x0041f6000c101924 */
[----:B------:R-:W-:Y:S05]  /*20a0*/  @P3 BRA `(.L_x_43) ;  /* 0xfffffffc00b83947 */ /* 0x000fea000383ffff */
.L_x_42:
[----:B------:R-:W-:Y:S05]  /*20b0*/  BSYNC.RECONVERGENT B3 ;  /* 0x0000000000037941 */ /* 0x000fea0003800200 */
.L_x_41:
[----:B------:R-:W-:Y:S04]  /*20c0*/  BSSY.RECONVERGENT B3, `(.L_x_44) ;  /* 0x0000011000037945 */ /* 0x000fe80003800200 */
[----:B------:R-:W-:Y:S05]  /*20d0*/  @!P1 BRA `(.L_x_45) ;  /* 0x00000000003c9947 */ /* 0x000fea0003800000 */
[----:B0-----:R-:W0:Y:S08]  /*20e0*/  LDC.64 R4, c[0x0][0x3b8] ;  /* 0x0000ee00ff047b82 */ /* 0x001e300000000a00 */
[----:B------:R-:W1:Y:S01]  /*20f0*/  LDC.64 R6, c[0x0][0x3a8] ;  /* 0x0000ea00ff067b82 */ /* 0x000e620000000a00 */
[----:B0-----:R-:W-:-:S05]  /*2100*/  IMAD.WIDE.U32 R4, R33, 0x14, R4 ;  /* 0x0000001421047825 */ /* 0x001fca00078e0004 */
[----:B------:R-:W2:Y:S01]  /*2110*/  LDG.E R35, desc[UR36][R4.64] ;  /* 0x0000002404237981 */ /* 0x000ea2000c1e1900 */
[----:B------:R-:W-:Y:S02]  /*2120*/  IADD3 R33, PT, PT, R0, R33, RZ ;  /* 0x0000002100217210 */ /* 0x000fe40007ffe0ff */
[----:B------:R-:W-:-:S03]  /*2130*/  ISETP.NE.AND P3, PT, R32, 0x1, PT ;  /* 0x000000012000780c */ /* 0x000fc60003f65270 */
[----:B-1----:R-:W-:-:S05]  /*2140*/  IMAD.WIDE R6, R33, 0x14, R6 ;  /* 0x0000001421067825 */ /* 0x002fca00078e0206 */
[----:B--2---:R1:W-:Y:S05]  /*2150*/  STG.E desc[UR36][R6.64], R35 ;  /* 0x0000002306007986 */ /* 0x0043ea000c101924 */
[----:B------:R-:W-:Y:S05]  /*2160*/  @!P3 BRA `(.L_x_45) ;  /* 0x000000000018b947 */ /* 0x000fea0003800000 */
[----:B------:R-:W2:Y:S01]  /*2170*/  LDG.E R33, desc[UR36][R4.64+0x14] ;  /* 0x0000142404217981 */ /* 0x000ea2000c1e1900 */
[----:B------:R-:W-:-:S03]  /*2180*/  ISETP.NE.AND P3, PT, R32, 0x2, PT ;  /* 0x000000022000780c */ /* 0x000fc60003f65270 */
[----:B--2---:R2:W-:Y:S10]  /*2190*/  STG.E desc[UR36][R6.64+0x14], R33 ;  /* 0x0000142106007986 */ /* 0x0045f4000c101924 */
[----:B------:R-:W-:Y:S05]  /*21a0*/  @!P3 BRA `(.L_x_45) ;  /* 0x000000000008b947 */ /* 0x000fea0003800000 */
[----:B------:R-:W3:Y:S04]  /*21b0*/  LDG.E R5, desc[UR36][R4.64+0x28] ;  /* 0x0000282404057981 */ /* 0x000ee8000c1e1900 */
[----:B---3--:R3:W-:Y:S02]  /*21c0*/  STG.E desc[UR36][R6.64+0x28], R5 ;  /* 0x0000280506007986 */ /* 0x0087e4000c101924 */
.L_x_45:
[----:B------:R-:W-:Y:S05]  /*21d0*/  BSYNC.RECONVERGENT B3 ;  /* 0x0000000000037941 */ /* 0x000fea0003800200 */
.L_x_44:
[----:B------:R-:W-:Y:S01]  /*21e0*/  BSSY.RECONVERGENT B3, `(.L_x_46) ;  /* 0x0000015000037945 */ /* 0x000fe20003800200 */
[----:B--2---:R-:W-:-:S03]  /*21f0*/  IMAD.MOV.U32 R33, RZ, RZ, RZ ;  /* 0x000000ffff217224 */ /* 0x004fc600078e00ff */
[----:B------:R-:W-:Y:S05]  /*2200*/  @!P0 BRA `(.L_x_47) ;  /* 0x0000000000488947 */ /* 0x000fea0003800000 */
[----:B------:R-:W-:Y:S01]  /*2210*/  LOP3.LUT R33, R47, 0x7ffffffc, RZ, 0xc0, !PT ;  /* 0x7ffffffc2f217812 */ /* 0x000fe200078ec0ff */
[----:B-1----:R-:W-:-:S07]  /*2220*/  IMAD.MOV.U32 R35, RZ, RZ, RZ ;  /* 0x000000ffff237224 */ /* 0x002fce00078e00ff */
.L_x_48:
[----:B0--3--:R-:W0:Y:S08]  /*2230*/  LDC.64 R4, c[0x0][0x3b8] ;  /* 0x0000ee00ff047b82 */ /* 0x009e300000000a00 */
[----:B--2---:R-:W1:Y:S01]  /*2240*/  LDC.64 R6, c[0x0][0x3a8] ;  /* 0x0000ea00ff067b82 */ /* 0x004e620000000a00 */
[----:B0-----:R-:W-:-:S05]  /*2250*/  IMAD.WIDE.U32 R4, R35, 0x14, R4 ;  /* 0x0000001423047825 */ /* 0x001fca00078e0004 */
[----:B------:R-:W2:Y:S01]  /*2260*/  LDG.E R37, desc[UR36][R4.64+0x4] ;  /* 0x0000042404257981 */ /* 0x000ea2000c1e1900 */
[----:B------:R-:W-:-:S04]  /*2270*/  IMAD.IADD R41, R0, 0x1, R35 ;  /* 0x0000000100297824 */ /* 0x000fc800078e0223 */
[----:B-1----:R-:W-:-:S05]  /*2280*/  IMAD.WIDE R6, R41, 0x14, R6 ;  /* 0x0000001429067825 */ /* 0x002fca00078e0206 */
[----:B--2---:R2:W-:Y:S04]  /*2290*/  STG.E desc[UR36][R6.64+0x4], R37 ;  /* 0x0000042506007986 */ /* 0x0045e8000c101924 */
[----:B------:R-:W3:Y:S04]  /*22a0*/  LDG.E R41, desc[UR36][R4.64+0x18] ;  /* 0x0000182404297981 */ /* 0x000ee8000c1e1900 */
[----:B---3--:R2:W-:Y:S04]  /*22b0*/  STG.E desc[UR36][R6.64+0x18], R41 ;  /* 0x0000182906007986 */ /* 0x0085e8000c101924 */
[----:B------:R-:W3:Y:S04]  /*22c0*/  LDG.E R43, desc[UR36][R4.64+0x2c] ;  /* 0x00002c24042b7981 */ /* 0x000ee8000c1e1900 */
[----:B---3--:R2:W-:Y:S04]  /*22d0*/  STG.E desc[UR36][R6.64+0x2c], R43 ;  /* 0x00002c2b06007986 */ /* 0x0085e8000c101924 */
[----:B------:R-:W3:Y:S01]  /*22e0*/  LDG.E R45, desc[UR36][R4.64+0x40] ;  /* 0x00004024042d7981 */ /* 0x000ee2000c1e1900 */
[----:B------:R-:W-:-:S04]  /*22f0*/  IADD3 R35, PT, PT, R35, 0x4, RZ ;  /* 0x0000000423237810 */ /* 0x000fc80007ffe0ff */
[----:B------:R-:W-:Y:S01]  /*2300*/  ISETP.NE.AND P3, PT, R35, R33, PT ;  /* 0x000000212300720c */ /* 0x000fe20003f65270 */
[----:B---3--:R2:W-:-:S12]  /*2310*/  STG.E desc[UR36][R6.64+0x40], R45 ;  /* 0x0000402d06007986 */ /* 0x0085d8000c101924 */
[----:B------:R-:W-:Y:S05]  /*2320*/  @P3 BRA `(.L_x_48) ;  /* 0xfffffffc00c03947 */ /* 0x000fea000383ffff */
.L_x_47:
[----:B------:R-:W-:Y:S05]  /*2330*/  BSYNC.RECONVERGENT B3 ;  /* 0x0000000000037941 */ /* 0x000fea0003800200 */
.L_x_46:
[----:B------:R-:W-:Y:S04]  /*2340*/  BSSY.RECONVERGENT B3, `(.L_x_49) ;  /* 0x0000011000037945 */ /* 0x000fe80003800200 */
[----:B------:R-:W-:Y:S05]  /*2350*/  @!P1 BRA `(.L_x_50) ;  /* 0x00000000003c9947 */ /* 0x000fea0003800000 */
[----:B0--3--:R-:W0:Y:S08]  /*2360*/  LDC.64 R4, c[0x0][0x3b8] ;  /* 0x0000ee00ff047b82 */ /* 0x009e300000000a00 */
[----:B-12---:R-:W1:Y:S01]  /*2370*/  LDC.64 R6, c[0x0][0x3a8] ;  /* 0x0000ea00ff067b82 */ /* 0x006e620000000a00 */
[----:B0-----:R-:W-:-:S05]  /*2380*/  IMAD.WIDE.U32 R4, R33, 0x14, R4 ;  /* 0x0000001421047825 */ /* 0x001fca00078e0004 */
[----:B------:R-:W2:Y:S01]  /*2390*/  LDG.E R35, desc[UR36][R4.64+0x4] ;  /* 0x0000042404237981 */ /* 0x000ea2000c1e1900 */
[----:B------:R-:W-:Y:S01]  /*23a0*/  IMAD.IADD R33, R0, 0x1, R33 ;  /* 0x0000000100217824 */ /* 0x000fe200078e0221 */
        /* <DEDUP_REMOVED lines=8> */
[----:B------:R-:W2:Y:S04]  /*2430*/  LDG.E R5, desc[UR36][R4.64+0x2c] ;  /* 0x00002c2404057981 */ /* 0x000ea8000c1e1900 */
[----:B--2---:R1:W-:Y:S02]  /*2440*/  STG.E desc[UR36][R6.64+0x2c], R5 ;  /* 0x00002c0506007986 */ /* 0x0043e4000c101924 */
.L_x_50:
[----:B------:R-:W-:Y:S05]  /*2450*/  BSYNC.RECONVERGENT B3 ;  /* 0x0000000000037941 */ /* 0x000fea0003800200 */
.L_x_49:
[----:B------:R-:W-:Y:S01]  /*2460*/  BSSY.RECONVERGENT B3, `(.L_x_51) ;  /* 0x0000015000037945 */ /* 0x000fe20003800200 */
[----:B0-----:R-:W-:-:S03]  /*2470*/  IMAD.MOV.U32 R33, RZ, RZ, RZ ;  /* 0x000000ffff217224 */ /* 0x001fc600078e00ff */
[----:B------:R-:W-:Y:S05]  /*2480*/  @!P0 BRA `(.L_x_52) ;  /* 0x0000000000488947 */ /* 0x000fea0003800000 */
[----:B-1--4-:R-:W-:Y:S01]  /*2490*/  HFMA2 R35, -RZ, RZ, 0, 0 ;  /* 0x00000000ff237431 */ /* 0x012fe200000001ff */
[----:B------:R-:W-:-:S07]  /*24a0*/  LOP3.LUT R33, R47, 0x7ffffffc, RZ, 0xc0, !PT ;  /* 0x7ffffffc2f217812 */ /* 0x000fce00078ec0ff */
.L_x_53:
[----:B0--3--:R-:W0:Y:S08]  /*24b0*/  LDC.64 R4, c[0x0][0x3b8] ;  /* 0x0000ee00ff047b82 */ /* 0x009e300000000a00 */
[----:B--2---:R-:W1:Y:S01]  /*24c0*/  LDC.64 R6, c[0x0][0x3a8] ;  /* 0x0000ea00ff067b82 */ /* 0x004e620000000a00 */
[----:B0-----:R-:W-:-:S05]  /*24d0*/  IMAD.WIDE.U32 R4, R35, 0x14, R4 ;  /* 0x0000001423047825 */ /* 0x001fca00078e0004 */
[----:B------:R-:W2:Y:S01]  /*24e0*/  LDG.E R37, desc[UR36][R4.64+0x8] ;  /* 0x0000082404257981 */ /* 0x000ea2000c1e1900 */
[----:B------:R-:W-:-:S04]  /*24f0*/  IMAD.IADD R41, R0, 0x1, R35 ;  /* 0x0000000100297824 */ /* 0x000fc800078e0223 */
[----:B-1----:R-:W-:-:S05]  /*2500*/  IMAD.WIDE R6, R41, 0x14, R6 ;  /* 0x0000001429067825 */ /* 0x002fca00078e0206 */
[----:B--2---:R0:W-:Y:S04]  /*2510*/  STG.E desc[UR36][R6.64+0x8], R37 ;  /* 0x0000082506007986 */ /* 0x0041e8000c101924 */
[----:B------:R-:W2:Y:S04]  /*2520*/  LDG.E R41, desc[UR36][R4.64+0x1c] ;  /* 0x00001c2404297981 */ /* 0x000ea8000c1e1900 */
[----:B--2---:R0:W-:Y:S04]  /*2530*/  STG.E desc[UR36][R6.64+0x1c], R41 ;  /* 0x00001c2906007986 */ /* 0x0041e8000c101924 */
[----:B------:R-:W2:Y:S04]  /*2540*/  LDG.E R43, desc[UR36][R4.64+0x30] ;  /* 0x00003024042b7981 */ /* 0x000ea8000c1e1900 */
[----:B--2---:R0:W-:Y:S04]  /*2550*/  STG.E desc[UR36][R6.64+0x30], R43 ;  /* 0x0000302b06007986 */ /* 0x0041e8000c101924 */
[----:B------:R-:W2:Y:S01]  /*2560*/  LDG.E R45, desc[UR36][R4.64+0x44] ;  /* 0x00004424042d7981 */ /* 0x000ea2000c1e1900 */
[----:B------:R-:W-:-:S05]  /*2570*/  VIADD R35, R35, 0x4 ;  /* 0x0000000423237836 */ /* 0x000fca0000000000 */
[----:B------:R-:W-:Y:S01]  /*2580*/  ISETP.NE.AND P3, PT, R35, R33, PT ;  /* 0x000000212300720c */ /* 0x000fe20003f65270 */
[----:B--2---:R0:W-:-:S12]  /*2590*/  STG.E desc[UR36][R6.64+0x44], R45 ;  /* 0x0000442d06007986 */ /* 0x0041d8000c101924 */
[----:B------:R-:W-:Y:S05]  /*25a0*/  @P3 BRA `(.L_x_53) ;  /* 0xfffffffc00c03947 */ /* 0x000fea000383ffff */
.L_x_52:
[----:B------:R-:W-:Y:S05]  /*25b0*/  BSYNC.RECONVERGENT B3 ;  /* 0x0000000000037941 */ /* 0x000fea0003800200 */
.L_x_51:
[----:B------:R-:W-:Y:S04]  /*25c0*/  BSSY.RECONVERGENT B3, `(.L_x_54) ;  /* 0x0000011000037945 */ /* 0x000fe80003800200 */
[----:B------:R-:W-:Y:S05]  /*25d0*/  @!P1 BRA `(.L_x_55) ;  /* 0x00000000003c9947 */ /* 0x000fea0003800000 */
[----:B-1-3--:R-:W1:Y:S08]  /*25e0*/  LDC.64 R4, c[0x0][0x3b8] ;  /* 0x0000ee00ff047b82 */ /* 0x00ae700000000a00 */
[----:B0-2-4-:R-:W0:Y:S01]  /*25f0*/  LDC.64 R6, c[0x0][0x3a8] ;  /* 0x0000ea00ff067b82 */ /* 0x015e220000000a00 */
[----:B-1----:R-:W-:-:S05]  /*2600*/  IMAD.WIDE.U32 R4, R33, 0x14, R4 ;  /* 0x0000001421047825 */ /* 0x002fca00078e0004 */
[----:B------:R-:W2:Y:S01]  /*2610*/  LDG.E R35, desc[UR36][R4.64+0x8] ;  /* 0x0000082404237981 */ /* 0x000ea2000c1e1900 */
[----:B------:R-:W-:Y:S02]  /*2620*/  IADD3 R33, PT, PT, R0, R33, RZ ;  /* 0x0000002100217210 */ /* 0x000fe40007ffe0ff */
[----:B------:R-:W-:-:S03]  /*2630*/  ISETP.NE.AND P3, PT, R32, 0x1, PT ;  /* 0x000000012000780c */ /* 0x000fc60003f65270 */
[----:B0-----:R-:W-:-:S05]  /*2640*/  IMAD.WIDE R6, R33, 0x14, R6 ;  /* 0x0000001421067825 */ /* 0x001fca00078e0206 */
        /* <DEDUP_REMOVED lines=8> */
.L_x_55:
[----:B------:R-:W-:Y:S05]  /*26d0*/  BSYNC.RECONVERGENT B3 ;  /* 0x0000000000037941 */ /* 0x000fea0003800200 */
.L_x_54:
[----:B------:R-:W-:Y:S01]  /*26e0*/  BSSY.RECONVERGENT B3, `(.L_x_56) ;  /* 0x0000015000037945 */ /* 0x000fe20003800200 */
[----:B-1----:R-:W-:-:S03]  /*26f0*/  IMAD.MOV.U32 R33, RZ, RZ, RZ ;  /* 0x000000ffff217224 */ /* 0x002fc600078e00ff */
[----:B------:R-:W-:Y:S05]  /*2700*/  @!P0 BRA `(.L_x_57) ;  /* 0x0000000000488947 */ /* 0x000fea0003800000 */
[----:B------:R-:W-:Y:S01]  /*2710*/  LOP3.LUT R33, R47, 0x7ffffffc, RZ, 0xc0, !PT ;  /* 0x7ffffffc2f217812 */ /* 0x000fe200078ec0ff */
[----:B0---4-:R-:W-:-:S07]  /*2720*/  IMAD.MOV.U32 R35, RZ, RZ, RZ ;  /* 0x000000ffff237224 */ /* 0x011fce00078e00ff */
.L_x_58:
[----:B--23--:R-:W0:Y:S08]  /*2730*/  LDC.64 R4, c[0x0][0x3b8] ;  /* 0x0000ee00ff047b82 */ /* 0x00ce300000000a00 */
[----:B-1----:R-:W1:Y:S01]  /*2740*/  LDC.64 R6, c[0x0][0x3a8] ;  /* 0x0000ea00ff067b82 */ /* 0x002e620000000a00 */
[----:B0-----:R-:W-:-:S05]  /*2750*/  IMAD.WIDE.U32 R4, R35, 0x14, R4 ;  /* 0x0000001423047825 */ /* 0x001fca00078e0004 */
[----:B------:R-:W2:Y:S01]  /*2760*/  LDG.E R37, desc[UR36][R4.64+0xc] ;  /* 0x00000c2404257981 */ /* 0x000ea2000c1e1900 */
[----:B------:R-:W-:-:S05]  /*2770*/  IADD3 R41, PT, PT, R0, R35, RZ ;  /* 0x0000002300297210 */ /* 0x000fca0007ffe0ff */
        /* <DEDUP_REMOVED lines=11> */
.L_x_57:
[----:B------:R-:W-:Y:S05]  /*2830*/  BSYNC.RECONVERGENT B3 ;  /* 0x0000000000037941 */ /* 0x000fea0003800200 */
.L_x_56:
[----:B------:R-:W-:Y:S04]  /*2840*/  BSSY.RECONVERGENT B3, `(.L_x_59) ;  /* 0x0000011000037945 */ /* 0x000fe80003800200 */
[----:B------:R-:W-:Y:S05]  /*2850*/  @!P1 BRA `(.L_x_60) ;  /* 0x00000000003c9947 */ /* 0x000fea0003800000 */
[----:B--23--:R-:W2:Y:S08]  /*2860*/  LDC.64 R4, c[0x0][0x3b8] ;  /* 0x0000ee00ff047b82 */ /* 0x00ceb00000000a00 */
[----:B01--4-:R-:W0:Y:S01]  /*2870*/  LDC.64 R6, c[0x0][0x3a8] ;  /* 0x0000ea00ff067b82 */ /* 0x013e220000000a00 */
[----:B--2---:R-:W-:-:S05]  /*2880*/  IMAD.WIDE.U32 R4, R33, 0x14, R4 ;  /* 0x0000001421047825 */ /* 0x004fca00078e0004 */
[----:B------:R-:W2:Y:S01]  /*2890*/  LDG.E R35, desc[UR36][R4.64+0xc] ;  /* 0x00000c2404237981 */ /* 0x000ea2000c1e1900 */
[----:B------:R-:W-:Y:S01]  /*28a0*/  IMAD.IADD R33, R0, 0x1, R33 ;  /* 0x0000000100217824 */ /* 0x000fe200078e0221 */
        /* <DEDUP_REMOVED lines=10> */
.L_x_60:
[----:B------:R-:W-:Y:S05]  /*2950*/  BSYNC.RECONVERGENT B3 ;  /* 0x0000000000037941 */ /* 0x000fea0003800200 */
.L_x_59:
[----:B------:R-:W-:Y:S01]  /*2960*/  BSSY.RECONVERGENT B3, `(.L_x_61) ;  /* 0x0000015000037945 */ /* 0x000fe20003800200 */
[----:B-1----:R-:W-:-:S03]  /*2970*/  MOV R33, RZ ;  /* 0x000000ff00217202 */ /* 0x002fc60000000f00 */
[----:B------:R-:W-:Y:S05]  /*2980*/  @!P0 BRA `(.L_x_62) ;  /* 0x0000000000488947 */ /* 0x000fea0003800000 */
[----:B------:R-:W-:Y:S01]  /*2990*/  LOP3.LUT R33, R47, 0x7ffffffc, RZ, 0xc0, !PT ;  /* 0x7ffffffc2f217812 */ /* 0x000fe200078ec0ff */
[----:B0---4-:R-:W-:-:S07]  /*29a0*/  IMAD.MOV.U32 R35, RZ, RZ, RZ ;  /* 0x000000ffff237224 */ /* 0x011fce00078e00ff */
.L_x_63:
[----:B--23--:R-:W0:Y:S08]  /*29b0*/  LDC.64 R4, c[0x0][0x3b8] ;  /* 0x0000ee00ff047b82 */ /* 0x00ce300000000a00 */
[----:B-1----:R-:W1:Y:S01]  /*29c0*/  LDC.64 R6, c[0x0][0x3a8] ;  /* 0x0000ea00ff067b82 */ /* 0x002e620000000a00 */
        /* <DEDUP_REMOVED lines=10> */
[----:B------:R-:W-:-:S04]  /*2a70*/  IADD3 R35, PT, PT, R35, 0x4, RZ ;  /* 0x0000000423237810 */ /* 0x000fc80007ffe0ff */
[----:B------:R-:W-:Y:S01]  /*2a80*/  ISETP.NE.AND P0, PT, R35, R33, PT ;  /* 0x000000212300720c */ /* 0x000fe20003f05270 */
[----:B--2---:R1:W-:-:S12]  /*2a90*/  STG.E desc[UR36][R6.64+0x4c], R45 ;  /* 0x00004c2d06007986 */ /* 0x0043d8000c101924 */
[----:B------:R-:W-:Y:S05]  /*2aa0*/  @P0 BRA `(.L_x_63) ;  /* 0xfffffffc00c00947 */ /* 0x000fea000383ffff */
.L_x_62:
[----:B------:R-:W-:Y:S05]  /*2ab0*/  BSYNC.RECONVERGENT B3 ;  /* 0x0000000000037941 */ /* 0x000fea0003800200 */
.L_x_61:
        /* <DEDUP_REMOVED lines=13> */
[----:B0-----:R-:W2:Y:S04]  /*2b90*/  @P0 LDG.E R35, desc[UR36][R4.64+0x38] ;  /* 0x0000382404230981 */ /* 0x001ea8000c1e1900 */
[----:B--2---:R1:W-:Y:S02]  /*2ba0*/  @P0 STG.E desc[UR36][R6.64+0x38], R35 ;  /* 0x0000382306000986 */ /* 0x0043e4000c101924 */
.L_x_40:
[----:B------:R-:W-:Y:S05]  /*2bb0*/  BSYNC.RECONVERGENT B2 ;  /* 0x0000000000027941 */ /* 0x000fea0003800200 */
.L_x_39:
[----:B01234-:R-:W0:Y:S01]  /*2bc0*/  LDC.64 R6, c[0x0][0x3b8] ;  /* 0x0000ee00ff067b82 */ /* 0x01fe220000000a00 */
[----:B------:R-:W-:-:S05]  /*2bd0*/  IMAD.IADD R28, R28, 0x1, R47 ;  /* 0x000000011c1c7824 */ /* 0x000fca00078e022f */
[----:B------:R-:W-:Y:S02]  /*2be0*/  I2FP.F32.S32 R41, R28 ;  /* 0x0000001c00297245 */ /* 0x000fe40000201400 */
[----:B------:R-:W1:Y:S01]  /*2bf0*/  LDC.64 R4, c[0x0][0x3a8] ;  /* 0x0000ea00ff047b82 */ /* 0x000e620000000a00 */
[----:B0-----:R-:W-:Y:S02]  /*2c00*/  IMAD.WIDE R6, R47, 0x14, R6 ;  /* 0x000000142f067825 */ /* 0x001fe400078e0206 */
[----:B-1----:R0:W-:Y:S04]  /*2c10*/  STG.E desc[UR36][R4.64], R41 ;  /* 0x0000002904007986 */ /* 0x0021e8000c101924 */
[----:B------:R0:W-:Y:S04]  /*2c20*/  STG.E desc[UR36][R4.64+0x4], R41 ;  /* 0x0000042904007986 */ /* 0x0001e8000c101924 */
[----:B------:R0:W-:Y:S04]  /*2c30*/  STG.E desc[UR36][R4.64+0x8], R41 ;  /* 0x0000082904007986 */ /* 0x0001e8000c101924 */
[----:B------:R0:W-:Y:S04]  /*2c40*/  STG.E desc[UR36][R4.64+0xc], R41 ;  /* 0x00000c2904007986 */ /* 0x0001e8000c101924 */
[----:B------:R0:W-:Y:S04]  /*2c50*/  STG.E desc[UR36][R4.64+0x10], R41 ;  /* 0x0000102904007986 */ /* 0x0001e8000c101924 */
[----:B------:R-:W2:Y:S04]  /*2c60*/  LDG.E R43, desc[UR36][R6.64+-0x14] ;  /* 0xffffec24062b7981 */ /* 0x000ea8000c1e1900 */
[----:B------:R-:W3:Y:S04]  /*2c70*/  LDG.E R42, desc[UR36][R6.64+-0x10] ;  /* 0xfffff024062a7981 */ /* 0x000ee8000c1e1900 */
[----:B------:R-:W4:Y:S01]  /*2c80*/  LDG.E R0, desc[UR36][R6.64+-0xc] ;  /* 0xfffff42406007981 */ /* 0x000f22000c1e1900 */
[----:B------:R0:W1:Y:S01]  /*2c90*/  F2F.F64.F32 R50, R40 ;  /* 0x0000002800327310 */ /* 0x0000620000201800 */
[----:B------:R-:W-:Y:S07]  /*2ca0*/  BSSY.RECONVERGENT B3, `(.L_x_64) ;  /* 0x000006e000037945 */ /* 0x000fee0003800200 */
[----:B--2---:R0:W2:Y:S01]  /*2cb0*/  F2F.F64.F32 R36, R43 ;  /* 0x0000002b00247310 */ /* 0x0040a20000201800 */
[----:B---3--:R-:W-:-:S04]  /*2cc0*/  FMNMX R34, R43, R42, !PT ;  /* 0x0000002a2b227209 */ /* 0x008fc80007800000 */
[----:B------:R-:W-:-:S03]  /*2cd0*/  FSETP.GE.AND P0, PT, R34, R29, PT ;  /* 0x0000001d2200720b */ /* 0x000fc60003f06000 */
[----:B------:R0:W3:Y:S01]  /*2ce0*/  F2F.F64.F32 R32, R42 ;  /* 0x0000002a00207310 */ /* 0x0000e20000201800 */
[----:B----4-:R-:W-:-:S04]  /*2cf0*/  FMNMX3 R44, R43, R42, R0, PT ;  /* 0x0000002a2b2c7276 */ /* 0x010fc80003800000 */
[----:B------:R-:W-:Y:S02]  /*2d00*/  FSETP.LE.OR P1, PT, R44, RZ, P0 ;  /* 0x000000ff2c00720b */ /* 0x000fe40000723400 */
[----:B------:R-:W-:Y:S01]  /*2d10*/  PLOP3.LUT P0, PT, PT, PT, PT, 0x80, 0x8 ;  /* 0x000000000008781c */ /* 0x000fe20003f0f070 */
[----:B------:R0:W4:Y:S10]  /*2d20*/  F2F.F64.F32 R34, R0 ;  /* 0x0000000000227310 */ /* 0x0001340000201800 */
[----:B0123--:R-:W-:Y:S05]  /*2d30*/  @P1 BRA `(.L_x_65) ;  /* 0x0000000400901947 */ /* 0x00ffea0003800000 */
[----:B------:R-:W-:Y:S01]  /*2d40*/  DADD R4, -RZ, |R14| ;  /* 0x00000000ff047229 */ /* 0x000fe2000000050e */
[----:B------:R-:W-:-:S10]  /*2d50*/  MOV R6, 0x2d70 ;  /* 0x00002d7000067802 */ /* 0x000fd40000000f00 */
[----:B----4-:R-:W-:Y:S05]  /*2d60*/  CALL.REL.NOINC `($_Z8simulatePsifP6TissueiPA3_iPA5_fPA1000000_S4_S5_Pf$__internal_accurate_pow) ;  /* 0x0000002800247944 */ /* 0x010fea0003c00000 */
[----:B------:R-:W0:Y:S01]  /*2d70*/  MUFU.RCP64H R5, R23 ;  /* 0x0000001700057308 */ /* 0x000e220000001800 */
[----:B------:R-:W-:Y:S01]  /*2d80*/  MOV R4, 0x1 ;  /* 0x0000000100047802 */ /* 0x000fe20000000f00 */
[----:B------:R-:W1:Y:S01]  /*2d90*/  LDC R48, c[0x0][0x388] ;  /* 0x0000e200ff307b82 */ /* 0x000e620000000800 */
[----:B------:R-:W-:Y:S01]  /*2da0*/  FSETP.GEU.AND P3, PT, |R33|, 6.5827683646048100446e-37, PT ;  /* 0x036000002100780b */ /* 0x000fe20003f6e200 */
[----:B------:R-:W-:Y:S03]  /*2db0*/  BSSY.RECONVERGENT B4, `(.L_x_66) ;  /* 0x0000020000047945 */ /* 0x000fe60003800200 */
[----:B0-----:R-:W-:-:S08]  /*2dc0*/  DFMA R6, -R22, R4, 1 ;  /* 0x3ff000001606742b */ /* 0x001fd00000000104 */
[----:B------:R-:W-:Y:S01]  /*2dd0*/  DFMA R6, R6, R6, R6 ;  /* 0x000000060606722b */ /* 0x000fe20000000006 */
[----:B-1----:R-:W-:-:S07]  /*2de0*/  ISETP.NE.AND P0, PT, R48, RZ, PT ;  /* 0x000000ff3000720c */ /* 0x002fce0003f05270 */
[----:B------:R-:W-:-:S08]  /*2df0*/  DFMA R6, R4, R6, R4 ;  /* 0x000000060406722b */ /* 0x000fd00000000004 */
[----:B------:R-:W-:-:S08]  /*2e00*/  DFMA R4, -R22, R6, 1 ;  /* 0x3ff000001604742b */ /* 0x000fd00000000106 */
[----:B------:R-:W-:Y:S01]  /*2e10*/  DFMA R6, R6, R4, R6 ;  /* 0x000000040606722b */ /* 0x000fe20000000006 */
[----:B------:R-:W-:Y:S02]  /*2e20*/  IMAD.MOV.U32 R4, RZ, RZ, R45 ;  /* 0x000000ffff047224 */ /* 0x000fe400078e002d */
[----:B------:R-:W-:-:S05]  /*2e30*/  IMAD.MOV.U32 R5, RZ, RZ, R44 ;  /* 0x000000ffff057224 */ /* 0x000fca00078e002c */
[----:B------:R-:W-:Y:S02]  /*2e40*/  DMUL R40, R32, R6 ;  /* 0x0000000620287228 */ /* 0x000fe40000000000 */
[----:B------:R-:W-:-:S06]  /*2e50*/  DADD R4, -RZ, -R4 ;  /* 0x00000000ff047229 */ /* 0x000fcc0000000904 */
[----:B------:R-:W-:-:S04]  /*2e60*/  DFMA R42, -R22, R40, R32 ;  /* 0x00000028162a722b */ /* 0x000fc80000000120 */
[----:B------:R-:W-:Y:S02]  /*2e70*/  FSEL R45, R4, R45, !P2 ;  /* 0x0000002d042d7208 */ /* 0x000fe40005000000 */
[----:B------:R-:W-:Y:S02]  /*2e80*/  FSEL R49, R5, R44, !P2 ;  /* 0x0000002c05317208 */ /* 0x000fe40005000000 */
[----:B------:R-:W-:Y:S01]  /*2e90*/  DFMA R4, R6, R42, R40 ;  /* 0x0000002a0604722b */ /* 0x000fe20000000028 */
[----:B------:R-:W-:Y:S02]  /*2ea0*/  FSEL R6, R45, RZ, P0 ;  /* 0x000000ff2d067208 */ /* 0x000fe40000000000 */
[----:B------:R-:W-:Y:S02]  /*2eb0*/  FSEL R7, R15, R49, !P0 ;  /* 0x000000310f077208 */ /* 0x000fe40004000000 */
[----:B------:R-:W-:-:S05]  /*2ec0*/  ISETP.NE.AND P0, PT, R48, 0x1, PT ;  /* 0x000000013000780c */ /* 0x000fca0003f05270 */
[----:B------:R-:W-:Y:S01]  /*2ed0*/  FFMA R40, RZ, R23, R5 ;  /* 0x00000017ff287223 */ /* 0x000fe20000000005 */
[----:B------:R-:W-:-:S04]  /*2ee0*/  DADD R6, R6, -1 ;  /* 0xbff0000006067429 */ /* 0x000fc80000000000 */
[----:B------:R-:W-:-:S06]  /*2ef0*/  FSETP.GT.AND P1, PT, |R40|, 1.469367938527859385e-39, PT ;  /* 0x001000002800780b */ /* 0x000fcc0003f24200 */
[----:B------:R-:W-:Y:S02]  /*2f00*/  FSEL R54, R6, RZ, P0 ;  /* 0x000000ff06367208 */ /* 0x000fe40000000000 */
[----:B------:R-:W-:-:S05]  /*2f10*/  FSEL R55, R7, RZ, P0 ;  /* 0x000000ff07377208 */ /* 0x000fca0000000000 */
[----:B------:R-:W-:Y:S05]  /*2f20*/  @P1 BRA P3, `(.L_x_67) ;  /* 0x0000000000201947 */ /* 0x000fea0001800000 */
[----:B------:R-:W-:Y:S01]  /*2f30*/  MOV R42, R32 ;  /* 0x00000020002a7202 */ /* 0x000fe20000000f00 */
[----:B------:R-:W-:Y:S01]  /*2f40*/  IMAD.MOV.U32 R43, RZ, RZ, R33 ;  /* 0x000000ffff2b7224 */ /* 0x000fe200078e0021 */
[----:B------:R-:W-:Y:S01]  /*2f50*/  MOV R41, R23 ;  /* 0x0000001700297202 */ /* 0x000fe20000000f00 */
[----:B------:R-:W-:Y:S01]  /*2f60*/  IMAD.MOV.U32 R44, RZ, RZ, R22 ;  /* 0x000000ffff2c7224 */ /* 0x000fe200078e0016 */
[----:B------:R-:W-:-:S07]  /*2f70*/  MOV R48, 0x2f90 ;  /* 0x00002f9000307802 */ /* 0x000fce0000000f00 */
[----:B------:R-:W-:Y:S05]  /*2f80*/  CALL.REL.NOINC `($__internal_0_$__cuda_sm20_div_rn_f64_full) ;  /* 0x0000001400c87944 */ /* 0x000fea0003c00000 */
[----:B------:R-:W-:Y:S02]  /*2f90*/  IMAD.MOV.U32 R4, RZ, RZ, R56 ;  /* 0x000000ffff047224 */ /* 0x000fe400078e0038 */
[----:B------:R-:W-:-:S07]  /*2fa0*/  IMAD.MOV.U32 R5, RZ, RZ, R57 ;  /* 0x000000ffff057224 */ /* 0x000fce00078e0039 */
.L_x_67:
[----:B------:R-:W-:Y:S05]  /*2fb0*/  BSYNC.RECONVERGENT B4 ;  /* 0x0000000000047941 */ /* 0x000fea0003800200 */
.L_x_66:
[----:B------:R-:W0:Y:S01]  /*2fc0*/  MUFU.RCP64H R7, R23 ;  /* 0x0000001700077308 */ /* 0x000e220000001800 */
[----:B------:R-:W-:Y:S01]  /*2fd0*/  MOV R6, 0x1 ;  /* 0x0000000100067802 */ /* 0x000fe20000000f00 */
[----:B------:R-:W-:Y:S01]  /*2fe0*/  BSSY.RECONVERGENT B4, `(.L_x_68) ;  /* 0x0000016000047945 */ /* 0x000fe20003800200 */
[----:B------:R-:W-:-:S05]  /*2ff0*/  FSETP.GEU.AND P1, PT, |R37|, 6.5827683646048100446e-37, PT ;  /* 0x036000002500780b */ /* 0x000fca0003f2e200 */
[----:B------:R1:W2:Y:S01]  /*3000*/  F2I.F64.TRUNC R49, R4 ;  /* 0x0000000400317311 */ /* 0x0002a2000030d100 */
[----:B0-----:R-:W-:-:S08]  /*3010*/  DFMA R40, -R22, R6, 1 ;  /* 0x3ff000001628742b */ /* 0x001fd00000000106 */
        /* <DEDUP_REMOVED lines=15> */
[----:B------:R-:W-:Y:S05]  /*3110*/  CALL.REL.NOINC `($__internal_0_$__cuda_sm20_div_rn_f64_full) ;  /* 0x0000001400647944 */ /* 0x000fea0003c00000 */
[----:B------:R-:W-:Y:S01]  /*3120*/  IMAD.MOV.U32 R6, RZ, RZ, R56 ;  /* 0x000000ffff067224 */ /* 0x000fe200078e0038 */
[----:B------:R-:W-:-:S07]  /*3130*/  MOV R7, R57 ;  /* 0x0000003900077202 */ /* 0x000fce0000000f00 */
.L_x_69:
[----:B------:R-:W-:Y:S05]  /*3140*/  BSYNC.RECONVERGENT B4 ;  /* 0x0000000000047941 */ /* 0x000fea0003800200 */
.L_x_68:
[----:B------:R-:W0:Y:S01]  /*3150*/  MUFU.RCP64H R5, R23 ;  /* 0x0000001700057308 */ /* 0x000e220000001800 */
[----:B------:R-:W-:Y:S01]  /*3160*/  IMAD.MOV.U32 R4, RZ, RZ, 0x1 ;  /* 0x00000001ff047424 */ /* 0x000fe200078e00ff */
[----:B------:R-:W1:Y:S01]  /*3170*/  LDCU UR4, c[0x0][0x388] ;  /* 0x00007100ff0477ac */ /* 0x000e620008000800 */
[----:B------:R-:W-:Y:S01]  /*3180*/  FSETP.GEU.AND P1, PT, |R35|, 6.5827683646048100446e-37, PT ;  /* 0x036000002300780b */ /* 0x000fe20003f2e200 */
[----:B------:R-:W-:Y:S04]  /*3190*/  BSSY.RECONVERGENT B4, `(.L_x_70) ;  /* 0x0000016000047945 */ /* 0x000fe80003800200 */
[----:B------:R-:W1:Y:S01]  /*31a0*/  F2I.F64.TRUNC R6, R6 ;  /* 0x0000000600067311 */ /* 0x000e62000030d100 */
[----:B0-----:R-:W-:Y:S01]  /*31b0*/  DFMA R40, -R22, R4, 1 ;  /* 0x3ff000001628742b */ /* 0x001fe20000000104 */
[----:B-1----:R-:W-:-:S07]  /*31c0*/  IMAD R49, R6, UR4, R49 ;  /* 0x0000000406317c24 */ /* 0x002fce000f8e0231 */
        /* <DEDUP_REMOVED lines=10> */
[----:B------:R-:W-:Y:S01]  /*3270*/  IMAD.MOV.U32 R42, RZ, RZ, R34 ;  /* 0x000000ffff2a7224 */ /* 0x000fe200078e0022 */
[----:B------:R-:W-:Y:S01]  /*3280*/  MOV R43, R35 ;  /* 0x00000023002b7202 */ /* 0x000fe20000000f00 */
[----:B------:R-:W-:Y:S01]  /*3290*/  IMAD.MOV.U32 R44, RZ, RZ, R22 ;  /* 0x000000ffff2c7224 */ /* 0x000fe200078e0016 */
[----:B------:R-:W-:Y:S01]  /*32a0*/  MOV R48, 0x32d0 ;  /* 0x000032d000307802 */ /* 0x000fe20000000f00 */
[----:B------:R-:W-:-:S07]  /*32b0*/  IMAD.MOV.U32 R41, RZ, RZ, R23 ;  /* 0x000000ffff297224 */ /* 0x000fce00078e0017 */
[----:B------:R-:W-:Y:S05]  /*32c0*/  CALL.REL.NOINC `($__internal_0_$__cuda_sm20_div_rn_f64_full) ;  /* 0x0000001000f87944 */ /* 0x000fea0003c00000 */
[----:B------:R-:W-:Y:S01]  /*32d0*/  MOV R4, R56 ;  /* 0x0000003800047202 */ /* 0x000fe20000000f00 */
[----:B------:R-:W-:-:S07]  /*32e0*/  IMAD.MOV.U32 R5, RZ, RZ, R57 ;  /* 0x000000ffff057224 */ /* 0x000fce00078e0039 */
.L_x_71:
[----:B------:R-:W-:Y:S05]  /*32f0*/  BSYNC.RECONVERGENT B4 ;  /* 0x0000000000047941 */ /* 0x000fea0003800200 */
.L_x_70:
[----:B------:R-:W0:Y:S01]  /*3300*/  LDCU UR4, c[0x0][0x388] ;  /* 0x00007100ff0477ac */ /* 0x000e220008000800 */
[----:B------:R-:W0:Y:S01]  /*3310*/  F2I.F64.TRUNC R4, R4 ;  /* 0x0000000400047311 */ /* 0x000e22000030d100 */
[----:B------:R-:W-:Y:S01]  /*3320*/  LOP3.LUT P0, RZ, R39, 0xff, RZ, 0xc0, !PT ;  /* 0x000000ff27ff7812 */ /* 0x000fe2000780c0ff */
[----:B0-----:R-:W-:-:S06]  /*3330*/  IMAD R6, R49, UR4, R4 ;  /* 0x0000000431067c24 */ /* 0x001fcc000f8e0204 */
[----:B------:R-:W0:Y:S02]  /*3340*/  I2F.F64 R6, R6 ;  /* 0x0000000600067312 */ /* 0x000e240000201c00 */
[----:B0-----:R-:W-:-:S06]  /*3350*/  DSETP.GEU.AND P1, PT, R54, R6, PT ;  /* 0x000000063600722a */ /* 0x001fcc0003f2e000 */
[----:B------:R-:W-:-:S04]  /*3360*/  FSETP.GE.OR P1, PT, R0, R29, !P1 ;  /* 0x0000001d0000720b */ /* 0x000fc80004f26400 */
[----:B------:R-:W-:-:S13]  /*3370*/  PLOP3.LUT P0, PT, P1, P0, PT, 0xf8, 0x8f ;  /* 0x00000000008f781c */ /* 0x000fda0000f01f70 */
.L_x_65:
[----:B------:R-:W-:Y:S05]  /*3380*/  BSYNC.RECONVERGENT B3 ;  /* 0x0000000000037941 */ /* 0x000fea0003800200 */
.L_x_64:
[----:B------:R-:W-:Y:S01]  /*3390*/  DSETP.GEU.AND P1, PT, R2, R50, PT ;  /* 0x000000320200722a */ /* 0x000fe20003f2e000 */
[----:B------:R-:W1:Y:S01]  /*33a0*/  F2F.F64.F32 R38, R38 ;  /* 0x0000002600267310 */ /* 0x000e620000201800 */
[----:B------:R-:W-:-:S04]  /*33b0*/  VIADD R49, R47, 0xffffffff ;  /* 0xffffffff2f317836 */ /* 0x000fc80000000000 */
[----:B------:R-:W-:Y:S02]  /*33c0*/  FSEL R2, R2, R50, !P1 ;  /* 0x0000003202027208 */ /* 0x000fe40004800000 */
[----:B------:R-:W-:Y:S01]  /*33d0*/  FSEL R3, R3, R51, !P1 ;  /* 0x0000003303037208 */ /* 0x000fe20004800000 */
[----:B------:R2:W3:Y:S01]  /*33e0*/  F2F.F64.F32 R6, R46 ;  /* 0x0000002e00067310 */ /* 0x0004e20000201800 */
[----:B------:R-:W-:-:S04]  /*33f0*/  SEL R0, RZ, 0x1, P1 ;  /* 0x00000001ff007807 */ /* 0x000fc80000800000 */
[----:B------:R-:W-:-:S11]  /*3400*/  DFMA R26, R26, -R2, R8 ;  /* 0x800000021a1a722b */ /* 0x000fd60000000008 */
.L_x_5:
[----:B------:R-:W-:Y:S05]  /*3410*/  BSYNC.RECONVERGENT B0 ;  /* 0x0000000000007941 */ /* 0x000fea0003800200 */
.L_x_4:
[----:B------:R-:W-:Y:S01]  /*3420*/  ISETP.NE.AND P1, PT, R31, 0x1, PT ;  /* 0x000000011f00780c */ /* 0x000fe20003f25270 */
[----:B------:R-:W-:Y:S01]  /*3430*/  BSSY.RECONVERGENT B0, `(.L_x_72) ;  /* 0x00000b5000007945 */ /* 0x000fe20003800200 */
[----:B------:R-:W-:Y:S01]  /*3440*/  MOV R8, R26 ;  /* 0x0000001a00087202 */ /* 0x000fe20000000f00 */
[----:B------:R-:W-:-:S10]  /*3450*/  IMAD.MOV.U32 R9, RZ, RZ, R27 ;  /* 0x000000ffff097224 */ /* 0x000fd400078e001b */
[----:B------:R-:W-:Y:S05]  /*3460*/  @P1 BRA `(.L_x_73) ;  /* 0x0000000800c41947 */ /* 0x000fea0003800000 */
[----:B-1----:R-:W-:Y:S01]  /*3470*/  DSETP.NEU.AND P1, PT, R38, RZ, PT ;  /* 0x000000ff2600722a */ /* 0x002fe20003f2d000 */
[----:B------:R-:W-:Y:S01]  /*3480*/  BSSY.RECONVERGENT B3, `(.L_x_74) ;  /* 0x0000037000037945 */ /* 0x000fe20003800200 */
[----:B------:R-:W-:-:S12]  /*3490*/  CS2R R26, SRZ ;  /* 0x00000000001a7805 */ /* 0x000fd8000001ff00 */
[----:B------:R-:W-:Y:S05]  /*34a0*/  @!P1 BRA `(.L_x_75) ;  /* 0x0000000000d09947 */ /* 0x000fea0003800000 */
[C---:B------:R-:W-:Y:S01]  /*34b0*/  DADD R2, -R38.reuse, 1 ;  /* 0x3ff0000026027429 */ /* 0x040fe20000000100 */
[----:B------:R-:W-:Y:S01]  /*34c0*/  BSSY.RECONVERGENT B4, `(.L_x_76) ;  /* 0x0000018000047945 */ /* 0x000fe20003800200 */
[C---:B------:R-:W-:Y:S02]  /*34d0*/  DADD R26, R38.reuse, R38 ;  /* 0x00000000261a7229 */ /* 0x040fe40000000026 */
[----:B--2---:R-:W-:-:S06]  /*34e0*/  DMUL R46, R38, R38 ;  /* 0x00000026262e7228 */ /* 0x004fcc0000000000 */
[----:B------:R-:W-:Y:S01]  /*34f0*/  DFMA R44, R26, 0.5, R2 ;  /* 0x3fe000001a2c782b */ /* 0x000fe20000000002 */
[----:B------:R-:W-:Y:S01]  /*3500*/  IMAD.MOV.U32 R2, RZ, RZ, 0x1 ;  /* 0x00000001ff027424 */ /* 0x000fe200078e00ff */
[----:B------:R-:W-:-:S04]  /*3510*/  DADD R42, -R46, 1 ;  /* 0x3ff000002e2a7429 */ /* 0x000fc80000000100 */
[----:B------:R-:W1:Y:S06]  /*3520*/  MUFU.RCP64H R3, R45 ;  /* 0x0000002d00037308 */ /* 0x000e6c0000001800 */
[----:B------:R-:W-:Y:S01]  /*3530*/  FSETP.GEU.AND P3, PT, |R43|, 6.5827683646048100446e-37, PT ;  /* 0x036000002b00780b */ /* 0x000fe20003f6e200 */
        /* <DEDUP_REMOVED lines=11> */
[----:B------:R-:W-:Y:S02]  /*35f0*/  MOV R41, R45 ;  /* 0x0000002d00297202 */ /* 0x000fe40000000f00 */
[----:B------:R-:W-:-:S07]  /*3600*/  MOV R48, 0x3620 ;  /* 0x0000362000307802 */ /* 0x000fce0000000f00 */
[----:B0--34-:R-:W-:Y:S05]  /*3610*/  CALL.REL.NOINC `($__internal_0_$__cuda_sm20_div_rn_f64_full) ;  /* 0x0000001000247944 */ /* 0x019fea0003c00000 */
[----:B------:R-:W-:Y:S02]  /*3620*/  IMAD.MOV.U32 R2, RZ, RZ, R56 ;  /* 0x000000ffff027224 */ /* 0x000fe400078e0038 */
[----:B------:R-:W-:-:S07]  /*3630*/  IMAD.MOV.U32 R3, RZ, RZ, R57 ;  /* 0x000000ffff037224 */ /* 0x000fce00078e0039 */
.L_x_77:
[----:B------:R-:W-:Y:S05]  /*3640*/  BSYNC.RECONVERGENT B4 ;  /* 0x0000000000047941 */ /* 0x000fea0003800200 */
.L_x_76:
[----:B------:R-:W1:Y:S01]  /*3650*/  MUFU.RCP64H R5, R27 ;  /* 0x0000001b00057308 */ /* 0x000e620000001800 */
[----:B------:R-:W-:Y:S01]  /*3660*/  MOV R4, 0x1 ;  /* 0x0000000100047802 */ /* 0x000fe20000000f00 */
[----:B------:R-:W-:Y:S01]  /*3670*/  DADD R46, R46, 1 ;  /* 0x3ff000002e2e7429 */ /* 0x000fe20000000000 */
[----:B------:R-:W-:Y:S07]  /*3680*/  BSSY.RECONVERGENT B4, `(.L_x_78) ;  /* 0x0000014000047945 */ /* 0x000fee0003800200 */
[----:B------:R-:W-:-:S02]  /*3690*/  DFMA R42, -R2, R2, R46 ;  /* 0x00000002022a722b */ /* 0x000fc4000000012e */
[----:B-1----:R-:W-:-:S08]  /*36a0*/  DFMA R40, -R26, R4, 1 ;  /* 0x3ff000001a28742b */ /* 0x002fd00000000104 */
[----:B------:R-:W-:Y:S01]  /*36b0*/  FSETP.GEU.AND P3, PT, |R43|, 6.5827683646048100446e-37, PT ;  /* 0x036000002b00780b */ /* 0x000fe20003f6e200 */
        /* <DEDUP_REMOVED lines=11> */
[----:B------:R-:W-:Y:S01]  /*3770*/  MOV R48, 0x37a0 ;  /* 0x000037a000307802 */ /* 0x000fe20000000f00 */
[----:B------:R-:W-:-:S07]  /*3780*/  IMAD.MOV.U32 R41, RZ, RZ, R27 ;  /* 0x000000ffff297224 */ /* 0x000fce00078e001b */
[----:B0--34-:R-:W-:Y:S05]  /*3790*/  CALL.REL.NOINC `($__internal_0_$__cuda_sm20_div_rn_f64_full) ;  /* 0x0000000c00c47944 */ /* 0x019fea0003c00000 */
[----:B------:R-:W-:Y:S01]  /*37a0*/  MOV R2, R56 ;  /* 0x0000003800027202 */ /* 0x000fe20000000f00 */
[----:B------:R-:W-:-:S07]  /*37b0*/  IMAD.MOV.U32 R3, RZ, RZ, R57 ;  /* 0x000000ffff037224 */ /* 0x000fce00078e0039 */
.L_x_79:
[----:B------:R-:W-:Y:S05]  /*37c0*/  BSYNC.RECONVERGENT B4 ;  /* 0x0000000000047941 */ /* 0x000fea0003800200 */
.L_x_78:
[----:B------:R-:W-:Y:S01]  /*37d0*/  IMAD.MOV.U32 R26, RZ, RZ, R2 ;  /* 0x000000ffff1a7224 */ /* 0x000fe200078e0002 */
[----:B------:R-:W-:-:S07]  /*37e0*/  MOV R27, R3 ;  /* 0x00000003001b7202 */ /* 0x000fce0000000f00 */
.L_x_75:
[----:B------:R-:W-:Y:S05]  /*37f0*/  BSYNC.RECONVERGENT B3 ;  /* 0x0000000000037941 */ /* 0x000fea0003800200 */
.L_x_74:
[----:B------:R-:W-:Y:S01]  /*3800*/  DFMA R42, -R26, R26, 1 ;  /* 0x3ff000001a2a742b */ /* 0x000fe2000000011a */
[----:B------:R-:W-:Y:S01]  /*3810*/  IMAD.MOV.U32 R40, RZ, RZ, 0x0 ;  /* 0x00000000ff287424 */ /* 0x000fe200078e00ff */
[----:B------:R-:W-:Y:S01]  /*3820*/  MOV R41, 0x3fd80000 ;  /* 0x3fd8000000297802 */ /* 0x000fe20000000f00 */
[----:B------:R-:W-:Y:S03]  /*3830*/  BSSY.RECONVERGENT B2, `(.L_x_80) ;  /* 0x0000015000027945 */ /* 0x000fe60003800200 */
[----:B------:R-:W1:Y:S04]  /*3840*/  MUFU.RSQ64H R3, R43 ;  /* 0x0000002b00037308 */ /* 0x000e680000001c00 */
[----:B------:R-:W-:-:S05]  /*3850*/  VIADD R2, R43, 0xfcb00000 ;  /* 0xfcb000002b027836 */ /* 0x000fca0000000000 */
[----:B------:R-:W-:Y:S01]  /*3860*/  ISETP.GE.U32.AND P1, PT, R2, 0x7ca00000, PT ;  /* 0x7ca000000200780c */ /* 0x000fe20003f26070 */
[----:B-1----:R-:W-:-:S08]  /*3870*/  DMUL R4, R2, R2 ;  /* 0x0000000202047228 */ /* 0x002fd00000000000 */
[----:B------:R-:W-:-:S08]  /*3880*/  DFMA R4, R42, -R4, 1 ;  /* 0x3ff000002a04742b */ /* 0x000fd00000000804 */
[----:B------:R-:W-:Y:S02]  /*3890*/  DFMA R40, R4, R40, 0.5 ;  /* 0x3fe000000428742b */ /* 0x000fe40000000028 */
[----:B------:R-:W-:-:S08]  /*38a0*/  DMUL R4, R2, R4 ;  /* 0x0000000402047228 */ /* 0x000fd00000000000 */
[----:B------:R-:W-:-:S08]  /*38b0*/  DFMA R40, R40, R4, R2 ;  /* 0x000000042828722b */ /* 0x000fd00000000002 */
[----:B------:R-:W-:Y:S02]  /*38c0*/  DMUL R44, R42, R40 ;  /* 0x000000282a2c7228 */ /* 0x000fe40000000000 */
[----:B------:R-:W-:Y:S02]  /*38d0*/  VIADD R5, R41, 0xfff00000 ;  /* 0xfff0000029057836 */ /* 0x000fe40000000000 */
[----:B------:R-:W-:-:S04]  /*38e0*/  IMAD.MOV.U32 R4, RZ, RZ, R40 ;  /* 0x000000ffff047224 */ /* 0x000fc800078e0028 */
[----:B------:R-:W-:-:S08]  /*38f0*/  DFMA R50, R44, -R44, R42 ;  /* 0x8000002c2c32722b */ /* 0x000fd0000000002a */
[----:B--2---:R-:W-:Y:S01]  /*3900*/  DFMA R46, R50, R4, R44 ;  /* 0x00000004322e722b */ /* 0x004fe2000000002c */
[----:B------:R-:W-:Y:S10]  /*3910*/  @!P1 BRA `(.L_x_81) ;  /* 0x0000000000189947 */ /* 0x000ff40003800000 */
[----:B------:R-:W-:Y:S01]  /*3920*/  MOV R4, R42 ;  /* 0x0000002a00047202 */ /* 0x000fe20000000f00 */
[----:B------:R-:W-:Y:S01]  /*3930*/  IMAD.MOV.U32 R41, RZ, RZ, R5 ;  /* 0x000000ffff297224 */ /* 0x000fe200078e0005 */
[----:B------:R-:W-:-:S07]  /*3940*/  MOV R48, 0x3960 ;  /* 0x0000396000307802 */ /* 0x000fce0000000f00 */
[----:B0--34-:R-:W-:Y:S05]  /*3950*/  CALL.REL.NOINC `($__internal_1_$__cuda_sm20_dsqrt_rn_f64_mediumpath_v1) ;  /* 0x0000001000c87944 */ /* 0x019fea0003c00000 */
[----:B------:R-:W-:Y:S01]  /*3960*/  IMAD.MOV.U32 R46, RZ, RZ, R50 ;  /* 0x000000ffff2e7224 */ /* 0x000fe200078e0032 */
[----:B------:R-:W-:-:S07]  /*3970*/  MOV R47, R51 ;  /* 0x00000033002f7202 */ /* 0x000fce0000000f00 */
.L_x_81:
[----:B------:R-:W-:Y:S05]  /*3980*/  BSYNC.RECONVERGENT B2 ;  /* 0x0000000000027941 */ /* 0x000fea0003800200 */
.L_x_80:
[----:B------:R-:W-:Y:S01]  /*3990*/  DADD R2, -|R18|, 1 ;  /* 0x3ff0000012027429 */ /* 0x000fe20000000300 */
[----:B------:R-:W-:Y:S01]  /*39a0*/  UMOV UR4, 0x812dea11 ;  /* 0x812dea1100047882 */ /* 0x000fe20000000000 */
[----:B------:R-:W-:-:S06]  /*39b0*/  UMOV UR5, 0x3d719799 ;  /* 0x3d71979900057882 */ /* 0x000fcc0000000000 */
[----:B------:R-:W-:-:S14]  /*39c0*/  DSETP.GTU.AND P3, PT, R2, UR4, PT ;  /* 0x0000000402007e2a */ /* 0x000fdc000bf6c000 */
[----:B------:R-:W-:Y:S02]  /*39d0*/  @!P3 DADD R2, -RZ, -R26 ;  /* 0x00000000ff02b229 */ /* 0x000fe4000000091a */
[----:B------:R-:W-:Y:S02]  /*39e0*/  @!P3 DSETP.GE.AND P1, PT, R18, RZ, PT ;  /* 0x000000ff1200b22a */ /* 0x000fe40003f26000 */
[----:B------:R-:W-:Y:S02]  /*39f0*/  @!P3 DMUL R10, R24, R46 ;  /* 0x0000002e180ab228 */ /* 0x000fe40000000000 */
[----:B------:R-:W-:-:S04]  /*3a00*/  @!P3 DMUL R12, R46, -R20 ;  /* 0x800000142e0cb228 */ /* 0x000fc80000000000 */
[----:B------:R-:W-:Y:S02]  /*3a10*/  @!P3 FSEL R18, R26, R2, P1 ;  /* 0x000000021a12b208 */ /* 0x000fe40000800000 */
[----:B------:R-:W-:Y:S01]  /*3a20*/  @!P3 FSEL R19, R27, R3, P1 ;  /* 0x000000031b13b208 */ /* 0x000fe20000800000 */
[----:B------:R-:W-:Y:S06]  /*3a30*/  @!P3 BRA `(.L_x_73) ;  /* 0x000000040050b947 */ /* 0x000fec0003800000 */
        /* <DEDUP_REMOVED lines=16> */
[----:B------:R-:W-:Y:S01]  /*3b40*/  DFMA R50, R52, R4, R44 ;  /* 0x000000043432722b */ /* 0x000fe2000000002c */
[----:B------:R-:W-:Y:S10]  /*3b50*/  @!P1 BRA `(.L_x_83) ;  /* 0x0000000000189947 */ /* 0x000ff40003800000 */
[----:B------:R-:W-:Y:S01]  /*3b60*/  MOV R4, R42 ;  /* 0x0000002a00047202 */ /* 0x000fe20000000f00 */
[----:B------:R-:W-:Y:S01]  /*3b70*/  IMAD.MOV.U32 R50, RZ, RZ, R52 ;  /* 0x000000ffff327224 */ /* 0x000fe200078e0034 */
[----:B------:R-:W-:Y:S01]  /*3b80*/  MOV R41, R5 ;  /* 0x0000000500297202 */ /* 0x000fe20000000f00 */
[----:B------:R-:W-:Y:S01]  /*3b90*/  IMAD.MOV.U32 R51, RZ, RZ, R53 ;  /* 0x000000ffff337224 */ /* 0x000fe200078e0035 */
[----:B------:R-:W-:-:S07]  /*3ba0*/  MOV R48, 0x3bc0 ;  /* 0x00003bc000307802 */ /* 0x000fce0000000f00 */
[----:B0--34-:R-:W-:Y:S05]  /*3bb0*/  CALL.REL.NOINC `($__internal_1_$__cuda_sm20_dsqrt_rn_f64_mediumpath_v1) ;  /* 0x0000001000307944 */ /* 0x019fea0003c00000 */
.L_x_83:
[----:B------:R-:W-:Y:S05]  /*3bc0*/  BSYNC.RECONVERGENT B2 ;  /* 0x0000000000027941 */ /* 0x000fea0003800200 */
.L_x_82:
[----:B------:R-:W1:Y:S01]  /*3bd0*/  MUFU.RCP64H R41, R51 ;  /* 0x0000003300297308 */ /* 0x000e620000001800 */
[----:B------:R-:W-:Y:S01]  /*3be0*/  IMAD.MOV.U32 R40, RZ, RZ, 0x1 ;  /* 0x00000001ff287424 */ /* 0x000fe200078e00ff */
[----:B------:R-:W-:Y:S01]  /*3bf0*/  DMUL R4, R12, R20 ;  /* 0x000000140c047228 */ /* 0x000fe20000000000 */
[----:B------:R-:W-:Y:S04]  /*3c00*/  BSSY.RECONVERGENT B3, `(.L_x_84) ;  /* 0x0000018000037945 */ /* 0x000fe80003800200 */
[----:B-1----:R-:W-:-:S08]  /*3c10*/  DFMA R2, R40, -R50, 1 ;  /* 0x3ff000002802742b */ /* 0x002fd00000000832 */
[----:B------:R-:W-:Y:S02]  /*3c20*/  DFMA R42, R2, R2, R2 ;  /* 0x00000002022a722b */ /* 0x000fe40000000002 */
[----:B------:R-:W-:-:S06]  /*3c30*/  DMUL R2, R18, R10 ;  /* 0x0000000a12027228 */ /* 0x000fcc0000000000 */
[----:B------:R-:W-:Y:S02]  /*3c40*/  DFMA R42, R40, R42, R40 ;  /* 0x0000002a282a722b */ /* 0x000fe40000000028 */
[----:B------:R-:W-:-:S06]  /*3c50*/  DFMA R2, R24, R2, R4 ;  /* 0x000000021802722b */ /* 0x000fcc0000000004 */
[----:B------:R-:W-:Y:S02]  /*3c60*/  DFMA R4, R42, -R50, 1 ;  /* 0x3ff000002a04742b */ /* 0x000fe40000000832 */
[----:B------:R-:W-:-:S06]  /*3c70*/  DMUL R44, R2, R46 ;  /* 0x0000002e022c7228 */ /* 0x000fcc0000000000 */
[----:B------:R-:W-:-:S04]  /*3c80*/  DFMA R4, R42, R4, R42 ;  /* 0x000000042a04722b */ /* 0x000fc8000000002a */
[----:B------:R-:W-:-:S04]  /*3c90*/  FSETP.GEU.AND P3, PT, |R45|, 6.5827683646048100446e-37, PT ;  /* 0x036000002d00780b */ /* 0x000fc80003f6e200 */
[----:B------:R-:W-:-:S08]  /*3ca0*/  DMUL R2, R44, R4 ;  /* 0x000000042c027228 */ /* 0x000fd00000000000 */
[----:B------:R-:W-:-:S08]  /*3cb0*/  DFMA R40, R2, -R50, R44 ;  /* 0x800000320228722b */ /* 0x000fd0000000002c */
        /* <DEDUP_REMOVED lines=9> */
[----:B0--34-:R-:W-:Y:S05]  /*3d50*/  CALL.REL.NOINC `($__internal_0_$__cuda_sm20_div_rn_f64_full) ;  /* 0x0000000800547944 */ /* 0x019fea0003c00000 */
[----:B------:R-:W-:Y:S01]  /*3d60*/  MOV R2, R56 ;  /* 0x0000003800027202 */ /* 0x000fe20000000f00 */
[----:B------:R-:W-:-:S07]  /*3d70*/  IMAD.MOV.U32 R3, RZ, RZ, R57 ;  /* 0x000000ffff037224 */ /* 0x000fce00078e0039 */
.L_x_85:
[----:B------:R-:W-:Y:S05]  /*3d80*/  BSYNC.RECONVERGENT B3 ;  /* 0x0000000000037941 */ /* 0x000fea0003800200 */
.L_x_84:
[----:B------:R-:W1:Y:S01]  /*3d90*/  MUFU.RCP64H R43, R51 ;  /* 0x00000033002b7308 */ /* 0x000e620000001800 */
[----:B------:R-:W-:Y:S01]  /*3da0*/  IMAD.MOV.U32 R42, RZ, RZ, 0x1 ;  /* 0x00000001ff2a7424 */ /* 0x000fe200078e00ff */
[C---:B------:R-:W-:Y:S01]  /*3db0*/  DMUL R40, R10.reuse, R20 ;  /* 0x000000140a287228 */ /* 0x040fe20000000000 */
[----:B------:R-:W-:Y:S01]  /*3dc0*/  BSSY.RECONVERGENT B3, `(.L_x_86) ;  /* 0x0000017000037945 */ /* 0x000fe20003800200 */
[----:B------:R-:W-:-:S03]  /*3dd0*/  DFMA R10, R10, R26, R2 ;  /* 0x0000001a0a0a722b */ /* 0x000fc60000000002 */
[----:B-1----:R-:W-:-:S08]  /*3de0*/  DFMA R4, R42, -R50, 1 ;  /* 0x3ff000002a04742b */ /* 0x002fd00000000832 */
[----:B------:R-:W-:Y:S02]  /*3df0*/  DFMA R44, R4, R4, R4 ;  /* 0x00000004042c722b */ /* 0x000fe40000000004 */
[----:B------:R-:W-:-:S06]  /*3e00*/  DMUL R4, R18, R12 ;  /* 0x0000000c12047228 */ /* 0x000fcc0000000000 */
[----:B------:R-:W-:Y:S02]  /*3e10*/  DFMA R44, R42, R44, R42 ;  /* 0x0000002c2a2c722b */ /* 0x000fe4000000002a */
[----:B------:R-:W-:-:S06]  /*3e20*/  DFMA R4, R24, R4, -R40 ;  /* 0x000000041804722b */ /* 0x000fcc0000000828 */
        /* <DEDUP_REMOVED lines=10> */
[----:B------:R-:W-:Y:S01]  /*3ed0*/  MOV R44, R50 ;  /* 0x00000032002c7202 */ /* 0x000fe20000000f00 */
[----:B------:R-:W-:Y:S01]  /*3ee0*/  IMAD.MOV.U32 R41, RZ, RZ, R51 ;  /* 0x000000ffff297224 */ /* 0x000fe200078e0033 */
[----:B------:R-:W-:-:S07]  /*3ef0*/  MOV R48, 0x3f10 ;  /* 0x00003f1000307802 */ /* 0x000fce0000000f00 */
[----:B0--34-:R-:W-:Y:S05]  /*3f00*/  CALL.REL.NOINC `($__internal_0_$__cuda_sm20_div_rn_f64_full) ;  /* 0x0000000400e87944 */ /* 0x019fea0003c00000 */
[----:B------:R-:W-:Y:S01]  /*3f10*/  IMAD.MOV.U32 R4, RZ, RZ, R56 ;  /* 0x000000ffff047224 */ /* 0x000fe200078e0038 */
[----:B------:R-:W-:-:S07]  /*3f20*/  MOV R5, R57 ;  /* 0x0000003900057202 */ /* 0x000fce0000000f00 */
.L_x_87:
[----:B------:R-:W-:Y:S05]  /*3f30*/  BSYNC.RECONVERGENT B3 ;  /* 0x0000000000037941 */ /* 0x000fea0003800200 */
.L_x_86:
[----:B------:R-:W-:Y:S02]  /*3f40*/  DMUL R46, R24, R46 ;  /* 0x0000002e182e7228 */ /* 0x000fe40000000000 */
[----:B------:R-:W-:-:S06]  /*3f50*/  DFMA R12, R12, R26, R4 ;  /* 0x0000001a0c0c722b */ /* 0x000fcc0000000004 */
[----:B------:R-:W-:-:S08]  /*3f60*/  DMUL R50, R46, R50 ;  /* 0x000000322e327228 */ /* 0x000fd00000000000 */
[----:B------:R-:W-:-:S11]  /*3f70*/  DFMA R18, R18, R26, -R50 ;  /* 0x0000001a1212722b */ /* 0x000fd60000000832 */
.L_x_73:
[----:B------:R-:W-:Y:S05]  /*3f80*/  BSYNC.RECONVERGENT B0 ;  /* 0x0000000000007941 */ /* 0x000fea0003800200 */
.L_x_72:
[----:B------:R-:W-:Y:S01]  /*3f90*/  UMOV UR4, 0x47ae147b ;  /* 0x47ae147b00047882 */ /* 0x000fe20000000000 */
[----:B------:R-:W-:Y:S02]  /*3fa0*/  UMOV UR5, 0x3f847ae1 ;  /* 0x3f847ae100057882 */ /* 0x000fe40000000000 */
[----:B---3--:R-:W-:-:S14]  /*3fb0*/  DSETP.GEU.AND P1, PT, R6, UR4, PT ;  /* 0x0000000406007e2a */ /* 0x008fdc000bf2e000 */
[----:B------:R-:W-:Y:S05]  /*3fc0*/  @!P0 BRA P1, `(.L_x_88) ;  /* 0xffffffc400808947 */ /* 0x000fea000083ffff */
[----:B------:R-:W-:Y:S05]  /*3fd0*/  BSYNC.RECONVERGENT B1 ;  /* 0x0000000000017941 */ /* 0x000fea0003800200 */
.L_x_3:
[----:B------:R-:W3:Y:S01]  /*3fe0*/  LDC.64 R4, c[0x0][0x3a8] ;  /* 0x0000ea00ff047b82 */ /* 0x000ee20000000a00 */
[----:B------:R-:W5:Y:S01]  /*3ff0*/  LDCU.64 UR4, c[0x0][0x3a8] ;  /* 0x00007500ff0477ac */ /* 0x000f620008000a00 */
[----:B------:R-:W-:Y:S01]  /*4000*/  I2FP.F32.S32 R49, R49 ;  /* 0x0000003100317245 */ /* 0x000fe20000201400 */
[----:B------:R-:W-:-:S05]  /*4010*/  IMAD.MOV.U32 R0, RZ, RZ, RZ ;  /* 0x000000ffff007224 */ /* 0x000fca00078e00ff */
[----:B------:R-:W0:Y:S01]  /*4020*/  LDC.64 R2, c[0x0][0x3b0] ;  /* 0x0000ec00ff027b82 */ /* 0x000e220000000a00 */
[----:B-----5:R-:W-:-:S04]  /*4030*/  UIADD3 UR4, UP0, UPT, UR4, 0x50, URZ ;  /* 0x0000005004047890 */ /* 0x020fc8000ff1e0ff */
[----:B------:R-:W-:Y:S01]  /*4040*/  UIADD3.X UR5, UPT, UPT, URZ, UR5, URZ, UP0, !UPT ;  /* 0x00000005ff057290 */ /* 0x000fe200087fe4ff */
[----:B---3--:R3:W-:Y:S01]  /*4050*/  STG.E desc[UR36][R4.64], R49 ;  /* 0x0000003104007986 */ /* 0x0087e2000c101924 */
[----:B------:R-:W-:-:S03]  /*4060*/  MOV R6, UR4 ;  /* 0x0000000400067c02 */ /* 0x000fc60008000f00 */
[----:B------:R3:W-:Y:S01]  /*4070*/  STG.E desc[UR36][R4.64+0x4], R49 ;  /* 0x0000043104007986 */ /* 0x0007e2000c101924 */
[----:B------:R-:W-:-:S03]  /*4080*/  IMAD.U32 R7, RZ, RZ, UR5 ;  /* 0x00000005ff077e24 */ /* 0x000fc6000f8e00ff */
[----:B------:R3:W-:Y:S01]  /*4090*/  STG.E desc[UR36][R4.64+0x8], R49 ;  /* 0x0000083104007986 */ /* 0x0007e2000c101924 */
[----:B0-----:R-:W-:-:S03]  /*40a0*/  IMAD.WIDE.U32 R16, R16, 0x1312d00, R2 ;  /* 0x01312d0010107825 */ /* 0x001fc600078e0002 */
[----:B------:R3:W-:Y:S01]  /*40b0*/  STG.E desc[UR36][R4.64+0xc], R49 ;  /* 0x00000c3104007986 */ /* 0x0007e2000c101924 */
[----:B------:R-:W-:-:S03]  /*40c0*/  IADD3 R8, P0, PT, R16, 0x50, RZ ;  /* 0x0000005010087810 */ /* 0x000fc60007f1e0ff */
[----:B------:R3:W-:Y:S02]  /*40d0*/  STG.E desc[UR36][R4.64+0x10], R49 ;  /* 0x0000103104007986 */ /* 0x0007e4000c101924 */
[----:B------:R-:W-:-:S08]  /*40e0*/  IMAD.X R17, RZ, RZ, R17, P0 ;  /* 0x000000ffff117224 */ /* 0x000fd000000e0611 */
.L_x_89:
[----:B---3--:R-:W-:Y:S01]  /*40f0*/  IMAD.MOV.U32 R4, RZ, RZ, R6 ;  /* 0x000000ffff047224 */ /* 0x008fe200078e0006 */
[----:B------:R-:W-:-:S05]  /*4100*/  MOV R5, R7 ;  /* 0x0000000700057202 */ /* 0x000fca0000000f00 */
[----:B------:R-:W3:Y:S01]  /*4110*/  LDG.E R7, desc[UR36][R4.64+-0x50] ;  /* 0xffffb02404077981 */ /* 0x000ee2000c1e1900 */
[----:B--2---:R-:W-:Y:S02]  /*4120*/  IMAD.MOV.U32 R2, RZ, RZ, R8 ;  /* 0x000000ffff027224 */ /* 0x004fe400078e0008 */
[----:B------:R-:W-:-:S05]  /*4130*/  IMAD.MOV.U32 R3, RZ, RZ, R17 ;  /* 0x000000ffff037224 */ /* 0x000fca00078e0011 */
[----:B---3--:R0:W-:Y:S04]  /*4140*/  STG.E desc[UR36][R2.64+-0x50], R7 ;  /* 0xffffb00702007986 */ /* 0x0081e8000c101924 */
[----:B------:R-:W3:Y:S04]  /*4150*/  LDG.E R9, desc[UR36][R4.64+-0x4c] ;  /* 0xffffb42404097981 */ /* 0x000ee8000c1e1900 */
[----:B---3--:R3:W-:Y:S04]  /*4160*/  STG.E desc[UR36][R2.64+-0x4c], R9 ;  /* 0xffffb40902007986 */ /* 0x0087e8000c101924 */
[----:B------:R-:W5:Y:S04]  /*4170*/  LDG.E R11, desc[UR36][R4.64+-0x48] ;  /* 0xffffb824040b7981 */ /* 0x000f68000c1e1900 */
[----:B-----5:R5:W-:Y:S04]  /*4180*/  STG.E desc[UR36][R2.64+-0x48], R11 ;  /* 0xffffb80b02007986 */ /* 0x020be8000c101924 */
[----:B------:R-:W2:Y:S04]  /*4190*/  LDG.E R13, desc[UR36][R4.64+-0x44] ;  /* 0xffffbc24040d7981 */ /* 0x000ea8000c1e1900 */
[----:B--2---:R2:W-:Y:S04]  /*41a0*/  STG.E desc[UR36][R2.64+-0x44], R13 ;  /* 0xffffbc0d02007986 */ /* 0x0045e8000c101924 */
[----:B------:R-:W4:Y:S04]  /*41b0*/  LDG.E R15, desc[UR36][R4.64+-0x40] ;  /* 0xffffc024040f7981 */ /* 0x000f28000c1e1900 */
[----:B----4-:R4:W-:Y:S04]  /*41c0*/  STG.E desc[UR36][R2.64+-0x40], R15 ;  /* 0xffffc00f02007986 */ /* 0x0109e8000c101924 */
[----:B------:R-:W3:Y:S04]  /*41d0*/  LDG.E R17, desc[UR36][R4.64+-0x3c] ;  /* 0xffffc42404117981 */ /* 0x000ee8000c1e1900 */
[----:B---3--:R3:W-:Y:S04]  /*41e0*/  STG.E desc[UR36][R2.64+-0x3c], R17 ;  /* 0xffffc41102007986 */ /* 0x0087e8000c101924 */
[----:B0-----:R-:W5:Y:S04]  /*41f0*/  LDG.E R7, desc[UR36][R4.64+-0x38] ;  /* 0xffffc82404077981 */ /* 0x001f68000c1e1900 */
[----:B-----5:R0:W-:Y:S04]  /*4200*/  STG.E desc[UR36][R2.64+-0x38], R7 ;  /* 0xffffc80702007986 */ /* 0x0201e8000c101924 */
        /* <DEDUP_REMOVED lines=8> */
[----:B------:R-:W5:Y:S04]  /*4290*/  LDG.E R17, desc[UR36][R4.64+-0x24] ;  /* 0xffffdc2404117981 */ /* 0x000f68000c1e1900 */
[----:B-----5:R5:W-:Y:S04]  /*42a0*/  STG.E desc[UR36][R2.64+-0x24], R17 ;  /* 0xffffdc1102007986 */ /* 0x020be8000c101924 */
[----:B0-----:R-:W2:Y:S04]  /*42b0*/  LDG.E R7, desc[UR36][R4.64+-0x20] ;  /* 0xffffe02404077981 */ /* 0x001ea8000c1e1900 */
[----:B--2---:R0:W-:Y:S04]  /*42c0*/  STG.E desc[UR36][R2.64+-0x20], R7 ;  /* 0xffffe00702007986 */ /* 0x0041e8000c101924 */
        /* <DEDUP_REMOVED lines=8> */
[----:B------:R-:W2:Y:S04]  /*4350*/  LDG.E R17, desc[UR36][R4.64+-0xc] ;  /* 0xfffff42404117981 */ /* 0x000ea8000c1e1900 */
[----:B--2---:R2:W-:Y:S04]  /*4360*/  STG.E desc[UR36][R2.64+-0xc], R17 ;  /* 0xfffff41102007986 */ /* 0x0045e8000c101924 */
[----:B0-----:R-:W4:Y:S04]  /*4370*/  LDG.E R7, desc[UR36][R4.64+-0x8] ;  /* 0xfffff82404077981 */ /* 0x001f28000c1e1900 */
[----:B----4-:R0:W-:Y:S04]  /*4380*/  STG.E desc[UR36][R2.64+-0x8], R7 ;  /* 0xfffff80702007986 */ /* 0x0101e8000c101924 */
        /* <DEDUP_REMOVED lines=10> */
[----:B0-----:R-:W3:Y:S04]  /*4430*/  LDG.E R7, desc[UR36][R4.64+0x10] ;  /* 0x0000102404077981 */ /* 0x001ee8000c1e1900 */
        /* <DEDUP_REMOVED lines=20> */
[----:B---3--:R-:W-:Y:S04]  /*4580*/  STG.E desc[UR36][R2.64+0x38], R15 ;  /* 0x0000380f02007986 */ /* 0x008fe8000c101924 */
[----:B------:R-:W3:Y:S04]  /*4590*/  LDG.E R17, desc[UR36][R4.64+0x3c] ;  /* 0x00003c2404117981 */ /* 0x000ee8000c1e1900 */
[----:B---3--:R3:W-:Y:S04]  /*45a0*/  STG.E desc[UR36][R2.64+0x3c], R17 ;  /* 0x00003c1102007986 */ /* 0x0087e8000c101924 */
[----:B0-----:R-:W5:Y:S04]  /*45b0*/  LDG.E R7, desc[UR36][R4.64+0x40] ;  /* 0x0000402404077981 */ /* 0x001f68000c1e1900 */
[----:B-----5:R0:W-:Y:S04]  /*45c0*/  STG.E desc[UR36][R2.64+0x40], R7 ;  /* 0x0000400702007986 */ /* 0x0201e8000c101924 */
[----:B------:R-:W5:Y:S04]  /*45d0*/  LDG.E R9, desc[UR36][R4.64+0x44] ;  /* 0x0000442404097981 */ /* 0x000f68000c1e1900 */
[----:B-----5:R0:W-:Y:S04]  /*45e0*/  STG.E desc[UR36][R2.64+0x44], R9 ;  /* 0x0000440902007986 */ /* 0x0201e8000c101924 */
[----:B--2---:R-:W2:Y:S04]  /*45f0*/  LDG.E R11, desc[UR36][R4.64+0x48] ;  /* 0x00004824040b7981 */ /* 0x004ea8000c1e1900 */
[----:B--2---:R2:W-:Y:S04]  /*4600*/  STG.E desc[UR36][R2.64+0x48], R11 ;  /* 0x0000480b02007986 */ /* 0x0045e8000c101924 */
[----:B----4-:R-:W4:Y:S01]  /*4610*/  LDG.E R13, desc[UR36][R4.64+0x4c] ;  /* 0x00004c24040d7981 */ /* 0x010f22000c1e1900 */
[----:B------:R-:W-:-:S02]  /*4620*/  IADD3 R0, PT, PT, R0, 0x8, RZ ;  /* 0x0000000800007810 */ /* 0x000fc40007ffe0ff */
[----:B------:R-:W-:Y:S02]  /*4630*/  IADD3 R8, P1, PT, R2, 0xa0, RZ ;  /* 0x000000a002087810 */ /* 0x000fe40007f3e0ff */
[----:B------:R-:W-:Y:S02]  /*4640*/  ISETP.NE.AND P0, PT, R0, 0xf4240, PT ;  /* 0x000f42400000780c */ /* 0x000fe40003f05270 */
[----:B------:R-:W-:Y:S01]  /*4650*/  IADD3 R6, P2, PT, R4, 0xa0, RZ ;  /* 0x000000a004067810 */ /* 0x000fe20007f5e0ff */
[----:B---3--:R-:W-:-:S04]  /*4660*/  IMAD.X R17, RZ, RZ, R3, P1 ;  /* 0x000000ffff117224 */ /* 0x008fc800008e0603 */
[----:B0-----:R-:W-:Y:S01]  /*4670*/  IMAD.X R7, RZ, RZ, R5, P2 ;  /* 0x000000ffff077224 */ /* 0x001fe200010e0605 */
[----:B----4-:R2:W-:Y:S05]  /*4680*/  STG.E desc[UR36][R2.64+0x4c], R13 ;  /* 0x00004c0d02007986 */ /* 0x0105ea000c101924 */
[----:B------:R-:W-:Y:S05]  /*4690*/  @P0 BRA `(.L_x_89) ;  /* 0xfffffff800940947 */ /* 0x000fea000383ffff */
[----:B------:R-:W-:Y:S05]  /*46a0*/  EXIT ;  /* 0x000000000000794d */ /* 0x000fea0003800000 */
        .weak           $__internal_0_$__cuda_sm20_div_rn_f64_full
        .type           $__internal_0_$__cuda_sm20_div_rn_f64_full,@function
        .size           $__internal_0_$__cuda_sm20_div_rn_f64_full,($__internal_1_$__cuda_sm20_dsqrt_rn_f64_mediumpath_v1 - $__internal_0_$__cuda_sm20_div_rn_f64_full)
$__internal_0_$__cuda_sm20_div_rn_f64_full:
[C---:B------:R-:W-:Y:S01]  /*46b0*/  FSETP.GEU.AND P1, PT, |R41|.reuse, 1.469367938527859385e-39, PT ;  /* 0x001000002900780b */ /* 0x040fe20003f2e200 */
[----:B------:R-:W-:Y:S01]  /*46c0*/  IMAD.MOV.U32 R52, RZ, RZ, 0x1 ;  /* 0x00000001ff347424 */ /* 0x000fe200078e00ff */
[----:B------:R-:W-:Y:S01]  /*46d0*/  LOP3.LUT R4, R41, 0x800fffff, RZ, 0xc0, !PT ;  /* 0x800fffff29047812 */ /* 0x000fe200078ec0ff */
[----:B------:R-:W-:Y:S01]  /*46e0*/  BSSY.RECONVERGENT B2, `(.L_x_90) ;  /* 0x0000056000027945 */ /* 0x000fe20003800200 */
[----:B------:R-:W-:Y:S02]  /*46f0*/  MOV R40, R44 ;  /* 0x0000002c00287202 */ /* 0x000fe40000000f00 */
[----:B------:R-:W-:Y:S01]  /*4700*/  LOP3.LUT R5, R4, 0x3ff00000, RZ, 0xfc, !PT ;  /* 0x3ff0000004057812 */ /* 0x000fe200078efcff */
[----:B------:R-:W-:Y:S01]  /*4710*/  IMAD.MOV.U32 R4, RZ, RZ, R44 ;  /* 0x000000ffff047224 */ /* 0x000fe200078e002c */
[C---:B------:R-:W-:Y:S02]  /*4720*/  FSETP.GEU.AND P4, PT, |R43|.reuse, 1.469367938527859385e-39, PT ;  /* 0x001000002b00780b */ /* 0x040fe40003f8e200 */
[----:B------:R-:W-:-:S02]  /*4730*/  LOP3.LUT R60, R43, 0x7ff00000, RZ, 0xc0, !PT ;  /* 0x7ff000002b3c7812 */ /* 0x000fc400078ec0ff */
[----:B------:R-:W-:Y:S01]  /*4740*/  LOP3.LUT R61, R41, 0x7ff00000, RZ, 0xc0, !PT ;  /* 0x7ff00000293d7812 */ /* 0x000fe200078ec0ff */
[----:B------:R-:W-:Y:S01]  /*4750*/  @!P1 DMUL R4, R40, 8.98846567431157953865e+307 ;  /* 0x7fe0000028049828 */ /* 0x000fe20000000000 */
[----:B------:R-:W-:Y:S02]  /*4760*/  MOV R56, 0x1ca00000 ;  /* 0x1ca0000000387802 */ /* 0x000fe40000000f00 */
[----:B------:R-:W-:-:S03]  /*4770*/  ISETP.GE.U32.AND P3, PT, R60, R61, PT ;  /* 0x0000003d3c00720c */ /* 0x000fc60003f66070 */
[----:B------:R-:W0:Y:S02]  /*4780*/  MUFU.RCP64H R53, R5 ;  /* 0x0000000500357308 */ /* 0x000e240000001800 */
[----:B------:R-:W-:Y:S02]  /*4790*/  @!P4 LOP3.LUT R57, R41, 0x7ff00000, RZ, 0xc0, !PT ;  /* 0x7ff000002939c812 */ /* 0x000fe400078ec0ff */
[----:B------:R-:W-:Y:S02]  /*47a0*/  @!P1 LOP3.LUT R61, R5, 0x7ff00000, RZ, 0xc0, !PT ;  /* 0x7ff00000053d9812 */ /* 0x000fe400078ec0ff */
[----:B------:R-:W-:-:S04]  /*47b0*/  @!P4 ISETP.GE.U32.AND P5, PT, R60, R57, PT ;  /* 0x000000393c00c20c */ /* 0x000fc80003fa6070 */
[----:B------:R-:W-:-:S04]  /*47c0*/  @!P4 SEL R57, R56, 0x63400000, !P5 ;  /* 0x634000003839c807 */ /* 0x000fc80006800000 */
[----:B------:R-:W-:Y:S01]  /*47d0*/  @!P4 LOP3.LUT R57, R57, 0x80000000, R43, 0xf8, !PT ;  /* 0x800000003939c812 */ /* 0x000fe200078ef82b */
[----:B0-----:R-:W-:-:S03]  /*47e0*/  DFMA R44, R52, -R4, 1 ;  /* 0x3ff00000342c742b */ /* 0x001fc60000000804 */
[----:B------:R-:W-:-:S05]  /*47f0*/  @!P4 LOP3.LUT R57, R57, 0x100000, RZ, 0xfc, !PT ;  /* 0x001000003939c812 */ /* 0x000fca00078efcff */
[----:B------:R-:W-:-:S08]  /*4800*/  DFMA R44, R44, R44, R44 ;  /* 0x0000002c2c2c722b */ /* 0x000fd0000000002c */
[----:B------:R-:W-:Y:S01]  /*4810*/  DFMA R52, R52, R44, R52 ;  /* 0x0000002c3434722b */ /* 0x000fe20000000034 */
[----:B------:R-:W-:Y:S01]  /*4820*/  SEL R45, R56, 0x63400000, !P3 ;  /* 0x63400000382d7807 */ /* 0x000fe20005800000 */
[----:B------:R-:W-:Y:S02]  /*4830*/  IMAD.MOV.U32 R44, RZ, RZ, R42 ;  /* 0x000000ffff2c7224 */ /* 0x000fe400078e002a */
[----:B------:R-:W-:Y:S01]  /*4840*/  @!P4 IMAD.MOV.U32 R56, RZ, RZ, RZ ;  /* 0x000000ffff38c224 */ /* 0x000fe200078e00ff */
[----:B------:R-:W-:-:S06]  /*4850*/  LOP3.LUT R45, R45, 0x800fffff, R43, 0xf8, !PT ;  /* 0x800fffff2d2d7812 */ /* 0x000fcc00078ef82b */
[----:B------:R-:W-:Y:S02]  /*4860*/  @!P4 DFMA R44, R44, 2, -R56 ;  /* 0x400000002c2cc82b */ /* 0x000fe40000000838 */
[----:B------:R-:W-:-:S08]  /*4870*/  DFMA R56, R52, -R4, 1 ;  /* 0x3ff000003438742b */ /* 0x000fd00000000804 */
[----:B------:R-:W-:-:S08]  /*4880*/  DFMA R52, R52, R56, R52 ;  /* 0x000000383434722b */ /* 0x000fd00000000034 */
[----:B------:R-:W-:-:S08]  /*4890*/  DMUL R56, R52, R44 ;  /* 0x0000002c34387228 */ /* 0x000fd00000000000 */
[----:B------:R-:W-:-:S08]  /*48a0*/  DFMA R58, R56, -R4, R44 ;  /* 0x80000004383a722b */ /* 0x000fd0000000002c */
[----:B------:R-:W-:Y:S01]  /*48b0*/  DFMA R52, R52, R58, R56 ;  /* 0x0000003a3434722b */ /* 0x000fe20000000038 */
[----:B------:R-:W-:Y:S02]  /*48c0*/  MOV R58, R60 ;  /* 0x0000003c003a7202 */ /* 0x000fe40000000f00 */
[----:B------:R-:W-:-:S05]  /*48d0*/  @!P4 LOP3.LUT R58, R45, 0x7ff00000, RZ, 0xc0, !PT ;  /* 0x7ff000002d3ac812 */ /* 0x000fca00078ec0ff */
[----:B------:R-:W-:-:S05]  /*48e0*/  VIADD R56, R58, 0xffffffff ;  /* 0xffffffff3a387836 */ /* 0x000fca0000000000 */
[----:B------:R-:W-:Y:S01]  /*48f0*/  ISETP.GT.U32.AND P1, PT, R56, 0x7feffffe, PT ;  /* 0x7feffffe3800780c */ /* 0x000fe20003f24070 */
[----:B------:R-:W-:-:S05]  /*4900*/  VIADD R56, R61, 0xffffffff ;  /* 0xffffffff3d387836 */ /* 0x000fca0000000000 */
[----:B------:R-:W-:-:S13]  /*4910*/  ISETP.GT.U32.OR P1, PT, R56, 0x7feffffe, P1 ;  /* 0x7feffffe3800780c */ /* 0x000fda0000f24470 */
[----:B------:R-:W-:Y:S05]  /*4920*/  @P1 BRA `(.L_x_91) ;  /* 0x0000000000701947 */ /* 0x000fea0003800000 */
[----:B------:R-:W-:Y:S02]  /*4930*/  LOP3.LUT R43, R41, 0x7ff00000, RZ, 0xc0, !PT ;  /* 0x7ff00000292b7812 */ /* 0x000fe400078ec0ff */
[----:B------:R-:W-:Y:S02]  /*4940*/  MOV R56, 0x1ca00000 ;  /* 0x1ca0000000387802 */ /* 0x000fe40000000f00 */
[CC--:B------:R-:W-:Y:S02]  /*4950*/  VIADDMNMX R42, R60.reuse, -R43.reuse, 0xb9600000, !PT ;  /* 0xb96000003c2a7446 */ /* 0x0c0fe4000780092b */
[----:B------:R-:W-:Y:S02]  /*4960*/  ISETP.GE.U32.AND P1, PT, R60, R43, PT ;  /* 0x0000002b3c00720c */ /* 0x000fe40003f26070 */
[----:B------:R-:W-:Y:S02]  /*4970*/  VIMNMX R42, PT, PT, R42, 0x46a00000, PT ;  /* 0x46a000002a2a7848 */ /* 0x000fe40003fe0100 */
[----:B------:R-:W-:-:S05]  /*4980*/  SEL R43, R56, 0x63400000, !P1 ;  /* 0x63400000382b7807 */ /* 0x000fca0004800000 */
[----:B------:R-:W-:Y:S01]  /*4990*/  IMAD.IADD R58, R42, 0x1, -R43 ;  /* 0x000000012a3a7824 */ /* 0x000fe200078e0a2b */
[----:B------:R-:W-:-:S03]  /*49a0*/  MOV R42, RZ ;  /* 0x000000ff002a7202 */ /* 0x000fc60000000f00 */
[----:B------:R-:W-:-:S06]  /*49b0*/  VIADD R43, R58, 0x7fe00000 ;  /* 0x7fe000003a2b7836 */ /* 0x000fcc0000000000 */
[----:B------:R-:W-:-:S10]  /*49c0*/  DMUL R56, R52, R42 ;  /* 0x0000002a34387228 */ /* 0x000fd40000000000 */
[----:B------:R-:W-:-:S13]  /*49d0*/  FSETP.GTU.AND P1, PT, |R57|, 1.469367938527859385e-39, PT ;  /* 0x001000003900780b */ /* 0x000fda0003f2c200 */
[----:B------:R-:W-:Y:S05]  /*49e0*/  @P1 BRA `(.L_x_92) ;  /* 0x0000000000941947 */ /* 0x000fea0003800000 */
[----:B------:R-:W-:Y:S01]  /*49f0*/  DFMA R4, R52, -R4, R44 ;  /* 0x800000043404722b */ /* 0x000fe2000000002c */
[----:B------:R-:W-:-:S09]  /*4a00*/  IMAD.MOV.U32 R42, RZ, RZ, RZ ;  /* 0x000000ffff2a7224 */ /* 0x000fd200078e00ff */
[C---:B------:R-:W-:Y:S02]  /*4a10*/  FSETP.NEU.AND P1, PT, R5.reuse, RZ, PT ;  /* 0x000000ff0500720b */ /* 0x040fe40003f2d000 */
[----:B------:R-:W-:-:S04]  /*4a20*/  LOP3.LUT R41, R5, 0x80000000, R41, 0x48, !PT ;  /* 0x8000000005297812 */ /* 0x000fc800078e4829 */
[----:B------:R-:W-:-:S07]  /*4a30*/  LOP3.LUT R43, R41, R43, RZ, 0xfc, !PT ;  /* 0x0000002b292b7212 */ /* 0x000fce00078efcff */
[----:B------:R-:W-:Y:S05]  /*4a40*/  @!P1 BRA `(.L_x_92) ;  /* 0x00000000007c9947 */ /* 0x000fea0003800000 */
[----:B------:R-:W-:Y:S01]  /*4a50*/  IMAD.MOV R5, RZ, RZ, -R58 ;  /* 0x000000ffff057224 */ /* 0x000fe200078e0a3a */
[----:B------:R-:W-:Y:S01]  /*4a60*/  MOV R4, RZ ;  /* 0x000000ff00047202 */ /* 0x000fe20000000f00 */
[----:B------:R-:W-:-:S05]  /*4a70*/  DMUL.RP R42, R52, R42 ;  /* 0x0000002a342a7228 */ /* 0x000fca0000008000 */
[----:B------:R-:W-:-:S05]  /*4a80*/  DFMA R4, R56, -R4, R52 ;  /* 0x800000043804722b */ /* 0x000fca0000000034 */
[----:B------:R-:W-:Y:S02]  /*4a90*/  LOP3.LUT R41, R43, R41, RZ, 0x3c, !PT ;  /* 0x000000292b297212 */ /* 0x000fe400078e3cff */
[----:B------:R-:W-:-:S04]  /*4aa0*/  IADD3 R4, PT, PT, -R58, -0x43300000, RZ ;  /* 0xbcd000003a047810 */ /* 0x000fc80007ffe1ff */
[----:B------:R-:W-:-:S04]  /*4ab0*/  FSETP.NEU.AND P1, PT, |R5|, R4, PT ;  /* 0x000000040500720b */ /* 0x000fc80003f2d200 */
[----:B------:R-:W-:Y:S02]  /*4ac0*/  FSEL R56, R42, R56, !P1 ;  /* 0x000000382a387208 */ /* 0x000fe40004800000 */
[----:B------:R-:W-:Y:S01]  /*4ad0*/  FSEL R57, R41, R57, !P1 ;  /* 0x0000003929397208 */ /* 0x000fe20004800000 */
[----:B------:R-:W-:Y:S06]  /*4ae0*/  BRA `(.L_x_92) ;  /* 0x0000000000547947 */ /* 0x000fec0003800000 */
.L_x_91:
[----:B------:R-:W-:-:S14]  /*4af0*/  DSETP.NAN.AND P1, PT, R42, R42, PT ;  /* 0x0000002a2a00722a */ /* 0x000fdc0003f28000 */
[----:B------:R-:W-:Y:S05]  /*4b00*/  @P1 BRA `(.L_x_93) ;  /* 0x0000000000441947 */ /* 0x000fea0003800000 */
[----:B------:R-:W-:-:S14]  /*4b10*/  DSETP.NAN.AND P1, PT, R40, R40, PT ;  /* 0x000000282800722a */ /* 0x000fdc0003f28000 */
[----:B------:R-:W-:Y:S05]  /*4b20*/  @P1 BRA `(.L_x_94) ;  /* 0x0000000000301947 */ /* 0x000fea0003800000 */
[----:B------:R-:W-:Y:S01]  /*4b30*/  ISETP.NE.AND P1, PT, R58, R61, PT ;  /* 0x0000003d3a00720c */ /* 0x000fe20003f25270 */
[----:B------:R-:W-:Y:S02]  /*4b40*/  IMAD.MOV.U32 R56, RZ, RZ, 0x0 ;  /* 0x00000000ff387424 */ /* 0x000fe400078e00ff */
[----:B------:R-:W-:-:S10]  /*4b50*/  IMAD.MOV.U32 R57, RZ, RZ, -0x80000 ;  /* 0xfff80000ff397424 */ /* 0x000fd400078e00ff */
[----:B------:R-:W-:Y:S05]  /*4b60*/  @!P1 BRA `(.L_x_92) ;  /* 0x0000000000349947 */ /* 0x000fea0003800000 */
[----:B------:R-:W-:Y:S02]  /*4b70*/  ISETP.NE.AND P1, PT, R58, 0x7ff00000, PT ;  /* 0x7ff000003a00780c */ /* 0x000fe40003f25270 */
[----:B------:R-:W-:Y:S02]  /*4b80*/  LOP3.LUT R57, R43, 0x80000000, R41, 0x48, !PT ;  /* 0x800000002b397812 */ /* 0x000fe400078e4829 */
[----:B------:R-:W-:-:S13]  /*4b90*/  ISETP.EQ.OR P1, PT, R61, RZ, !P1 ;  /* 0x000000ff3d00720c */ /* 0x000fda0004f22670 */
[----:B------:R-:W-:Y:S02]  /*4ba0*/  @P1 LOP3.LUT R4, R57, 0x7ff00000, RZ, 0xfc, !PT ;  /* 0x7ff0000039041812 */ /* 0x000fe400078efcff */
[----:B------:R-:W-:Y:S01]  /*4bb0*/  @!P1 MOV R56, RZ ;  /* 0x000000ff00389202 */ /* 0x000fe20000000f00 */
[----:B------:R-:W-:Y:S02]  /*4bc0*/  @P1 IMAD.MOV.U32 R56, RZ, RZ, RZ ;  /* 0x000000ffff381224 */ /* 0x000fe400078e00ff */
[----:B------:R-:W-:Y:S01]  /*4bd0*/  @P1 IMAD.MOV.U32 R57, RZ, RZ, R4 ;  /* 0x000000ffff391224 */ /* 0x000fe200078e0004 */
[----:B------:R-:W-:Y:S06]  /*4be0*/  BRA `(.L_x_92) ;  /* 0x0000000000147947 */ /* 0x000fec0003800000 */
.L_x_94:
[----:B------:R-:W-:Y:S02]  /*4bf0*/  LOP3.LUT R57, R41, 0x80000, RZ, 0xfc, !PT ;  /* 0x0008000029397812 */ /* 0x000fe400078efcff */
[----:B------:R-:W-:Y:S01]  /*4c00*/  MOV R56, R40 ;  /* 0x0000002800387202 */ /* 0x000fe20000000f00 */
[----:B------:R-:W-:Y:S06]  /*4c10*/  BRA `(.L_x_92) ;  /* 0x0000000000087947 */ /* 0x000fec0003800000 */
.L_x_93:
[----:B------:R-:W-:Y:S01]  /*4c20*/  LOP3.LUT R57, R43, 0x80000, RZ, 0xfc, !PT ;  /* 0x000800002b397812 */ /* 0x000fe200078efcff */
[----:B------:R-:W-:-:S07]  /*4c30*/  IMAD.MOV.U32 R56, RZ, RZ, R42 ;  /* 0x000000ffff387224 */ /* 0x000fce00078e002a */
.L_x_92:
[----:B------:R-:W-:Y:S05]  /*4c40*/  BSYNC.RECONVERGENT B2 ;  /* 0x0000000000027941 */ /* 0x000fea0003800200 */
.L_x_90:
[----:B------:R-:W-:Y:S02]  /*4c50*/  HFMA2 R5, -RZ, RZ, 0, 0 ;  /* 0x00000000ff057431 */ /* 0x000fe400000001ff */
[----:B------:R-:W-:-:S04]  /*4c60*/  IMAD.MOV.U32 R4, RZ, RZ, R48 ;  /* 0x000000ffff047224 */ /* 0x000fc800078e0030 */
[----:B------:R-:W-:Y:S05]  /*4c70*/  RET.REL.NODEC R4 `(_Z8simulatePsifP6TissueiPA3_iPA5_fPA1000000_S4_S5_Pf) ;  /* 0xffffffb004e07950 */ /* 0x000fea0003c3ffff */
        .weak           $__internal_1_$__cuda_sm20_dsqrt_rn_f64_mediumpath_v1
        .type           $__internal_1_$__cuda_sm20_dsqrt_rn_f64_mediumpath_v1,@function
        .size           $__internal_1_$__cuda_sm20_dsqrt_rn_f64_mediumpath_v1,($__internal_2_$__cuda_sm3x_div_rn_noftz_f32_slowpath - $__internal_1_$__cuda_sm20_dsqrt_rn_f64_mediumpath_v1)
$__internal_1_$__cuda_sm20_dsqrt_rn_f64_mediumpath_v1:
[----:B------:R-:W-:Y:S01]  /*4c80*/  ISETP.GE.U32.AND P1, PT, R2, -0x3400000, PT ;  /* 0xfcc000000200780c */ /* 0x000fe20003f26070 */
[----:B------:R-:W-:Y:S01]  /*4c90*/  BSSY.RECONVERGENT B3, `(.L_x_95) ;  /* 0x0000028000037945 */ /* 0x000fe20003800200 */
[----:B------:R-:W-:Y:S01]  /*4ca0*/  IMAD.MOV.U32 R5, RZ, RZ, R43 ;  /* 0x000000ffff057224 */ /* 0x000fe200078e002b */
[----:B------:R-:W-:Y:S01]  /*4cb0*/  MOV R3, R51 ;  /* 0x0000003300037202 */ /* 0x000fe20000000f00 */
[----:B------:R-:W-:Y:S02]  /*4cc0*/  IMAD.MOV.U32 R2, RZ, RZ, R50 ;  /* 0x000000ffff027224 */ /* 0x000fe400078e0032 */
[----:B------:R-:W-:Y:S02]  /*4cd0*/  IMAD.MOV.U32 R42, RZ, RZ, R44 ;  /* 0x000000ffff2a7224 */ /* 0x000fe400078e002c */
[----:B------:R-:W-:-:S05]  /*4ce0*/  IMAD.MOV.U32 R43, RZ, RZ, R45 ;  /* 0x000000ffff2b7224 */ /* 0x000fca00078e002d */
[----:B------:R-:W-:Y:S05]  /*4cf0*/  @!P1 BRA `(.L_x_96) ;  /* 0x0000000000209947 */ /* 0x000fea0003800000 */
[----:B------:R-:W-:-:S10]  /*4d00*/  DFMA.RM R2, R2, R40, R42 ;  /* 0x000000280202722b */ /* 0x000fd4000000402a */
[----:B------:R-:W-:-:S04]  /*4d10*/  IADD3 R40, P1, PT, R2, 0x1, RZ ;  /* 0x0000000102287810 */ /* 0x000fc80007f3e0ff */
[----:B------:R-:W-:-:S06]  /*4d20*/  IADD3.X R41, PT, PT, RZ, R3, RZ, P1, !PT ;  /* 0x00000003ff297210 */ /* 0x000fcc0000ffe4ff */
[----:B------:R-:W-:-:S08]  /*4d30*/  DFMA.RP R4, -R2, R40, R4 ;  /* 0x000000280204722b */ /* 0x000fd00000008104 */
[----:B------:R-:W-:-:S06]  /*4d40*/  DSETP.GT.AND P1, PT, R4, RZ, PT ;  /* 0x000000ff0400722a */ /* 0x000fcc0003f24000 */
[----:B------:R-:W-:Y:S02]  /*4d50*/  FSEL R2, R40, R2, P1 ;  /* 0x0000000228027208 */ /* 0x000fe40000800000 */
[----:B------:R-:W-:Y:S01]  /*4d60*/  FSEL R3, R41, R3, P1 ;  /* 0x0000000329037208 */ /* 0x000fe20000800000 */
[----:B------:R-:W-:Y:S06]  /*4d70*/  BRA `(.L_x_97) ;  /* 0x0000000000647947 */ /* 0x000fec0003800000 */
.L_x_96:
[----:B------:R-:W-:-:S14]  /*4d80*/  DSETP.NE.AND P1, PT, R4, RZ, PT ;  /* 0x000000ff0400722a */ /* 0x000fdc0003f25000 */
[----:B------:R-:W-:Y:S05]  /*4d90*/  @!P1 BRA `(.L_x_98) ;  /* 0x0000000000589947 */ /* 0x000fea0003800000 */
[----:B------:R-:W-:-:S13]  /*4da0*/  ISETP.GE.AND P1, PT, R5, RZ, PT ;  /* 0x000000ff0500720c */ /* 0x000fda0003f26270 */
[----:B------:R-:W-:Y:S02]  /*4db0*/  @!P1 IMAD.MOV.U32 R2, RZ, RZ, 0x0 ;  /* 0x00000000ff029424 */ /* 0x000fe400078e00ff */
[----:B------:R-:W-:Y:S01]  /*4dc0*/  @!P1 IMAD.MOV.U32 R3, RZ, RZ, -0x80000 ;  /* 0xfff80000ff039424 */ /* 0x000fe200078e00ff */
[----:B------:R-:W-:Y:S06]  /*4dd0*/  @!P1 BRA `(.L_x_97) ;  /* 0x00000000004c9947 */ /* 0x000fec0003800000 */
[----:B------:R-:W-:-:S13]  /*4de0*/  ISETP.GT.AND P1, PT, R5, 0x7fefffff, PT ;  /* 0x7fefffff0500780c */ /* 0x000fda0003f24270 */
[----:B------:R-:W-:Y:S05]  /*4df0*/  @P1 BRA `(.L_x_98) ;  /* 0x0000000000401947 */ /* 0x000fea0003800000 */
[----:B------:R-:W-:Y:S01]  /*4e00*/  DMUL R2, R4, 8.11296384146066816958e+31 ;  /* 0x4690000004027828 */ /* 0x000fe20000000000 */
[----:B------:R-:W-:Y:S01]  /*4e10*/  IMAD.MOV.U32 R42, RZ, RZ, 0x0 ;  /* 0x00000000ff2a7424 */ /* 0x000fe200078e00ff */
[----:B------:R-:W-:Y:S01]  /*4e20*/  MOV R4, RZ ;  /* 0x000000ff00047202 */ /* 0x000fe20000000f00 */
[----:B------:R-:W-:-:S03]  /*4e30*/  IMAD.MOV.U32 R43, RZ, RZ, 0x3fd80000 ;  /* 0x3fd80000ff2b7424 */ /* 0x000fc600078e00ff */
[----:B------:R-:W0:Y:S02]  /*4e40*/  MUFU.RSQ64H R5, R3 ;  /* 0x0000000300057308 */ /* 0x000e240000001c00 */
[----:B0-----:R-:W-:-:S08]  /*4e50*/  DMUL R40, R4, R4 ;  /* 0x0000000404287228 */ /* 0x001fd00000000000 */
[----:B------:R-:W-:-:S08]  /*4e60*/  DFMA R40, R2, -R40, 1 ;  /* 0x3ff000000228742b */ /* 0x000fd00000000828 */
[----:B------:R-:W-:Y:S02]  /*4e70*/  DFMA R42, R40, R42, 0.5 ;  /* 0x3fe00000282a742b */ /* 0x000fe4000000002a */
[----:B------:R-:W-:-:S08]  /*4e80*/  DMUL R40, R4, R40 ;  /* 0x0000002804287228 */ /* 0x000fd00000000000 */
[----:B------:R-:W-:-:S08]  /*4e90*/  DFMA R40, R42, R40, R4 ;  /* 0x000000282a28722b */ /* 0x000fd00000000004 */
[----:B------:R-:W-:Y:S02]  /*4ea0*/  DMUL R4, R2, R40 ;  /* 0x0000002802047228 */ /* 0x000fe40000000000 */
[----:B------:R-:W-:-:S06]  /*4eb0*/  IADD3 R41, PT, PT, R41, -0x100000, RZ ;  /* 0xfff0000029297810 */ /* 0x000fcc0007ffe0ff */
[----:B------:R-:W-:-:S08]  /*4ec0*/  DFMA R42, R4, -R4, R2 ;  /* 0x80000004042a722b */ /* 0x000fd00000000002 */
[----:B------:R-:W-:-:S10]  /*4ed0*/  DFMA R2, R40, R42, R4 ;  /* 0x0000002a2802722b */ /* 0x000fd40000000004 */
[----:B------:R-:W-:Y:S01]  /*4ee0*/  VIADD R3, R3, 0xfcb00000 ;  /* 0xfcb0000003037836 */ /* 0x000fe20000000000 */
[----:B------:R-:W-:Y:S06]  /*4ef0*/  BRA `(.L_x_97) ;  /* 0x0000000000047947 */ /* 0x000fec0003800000 */
.L_x_98:
[----:B------:R-:W-:-:S11]  /*4f00*/  DADD R2, R4, R4 ;  /* 0x0000000004027229 */ /* 0x000fd60000000004 */
.L_x_97:
[----:B------:R-:W-:Y:S05]  /*4f10*/  BSYNC.RECONVERGENT B3 ;  /* 0x0000000000037941 */ /* 0x000fea0003800200 */
.L_x_95:
[----:B------:R-:W-:Y:S01]  /*4f20*/  IMAD.MOV.U32 R50, RZ, RZ, R2 ;  /* 0x000000ffff327224 */ /* 0x000fe200078e0002 */
[----:B------:R-:W-:Y:S01]  /*4f30*/  MOV R51, R3 ;  /* 0x0000000300337202 */ /* 0x000fe20000000f00 */
[----:B------:R-:W-:Y:S02]  /*4f40*/  IMAD.MOV.U32 R2, RZ, RZ, R48 ;  /* 0x000000ffff027224 */ /* 0x000fe400078e0030 */
[----:B------:R-:W-:-:S04]  /*4f50*/  IMAD.MOV.U32 R3, RZ, RZ, 0x0 ;  /* 0x00000000ff037424 */ /* 0x000fc800078e00ff */
[----:B------:R-:W-:Y:S05]  /*4f60*/  RET.REL.NODEC R2 `(_Z8simulatePsifP6TissueiPA3_iPA5_fPA1000000_S4_S5_Pf) ;  /* 0xffffffb002247950 */ /* 0x000fea0003c3ffff */
        .weak           $__internal_2_$__cuda_sm3x_div_rn_noftz_f32_slowpath
        .type           $__internal_2_$__cuda_sm3x_div_rn_noftz_f32_slowpath,@function
        .size           $__internal_2_$__cuda_sm3x_div_rn_noftz_f32_slowpath,($_Z8simulatePsifP6TissueiPA3_iPA5_fPA1000000_S4_S5_Pf$__internal_accurate_pow - $__internal_2_$__cuda_sm3x_div_rn_noftz_f32_slowpath)
$__internal_2_$__cuda_sm3x_div_rn_noftz_f32_slowpath:
[--C-:B------:R-:W-:Y:S01]  /*4f70*/  SHF.R.U32.HI R42, RZ, 0x17, R0.reuse ;  /* 0x00000017ff2a7819 */ /* 0x100fe20000011600 */
[----:B------:R-:W-:Y:S01]  /*4f80*/  BSSY.RECONVERGENT B2, `(.L_x_99) ;  /* 0x0000063000027945 */ /* 0x000fe20003800200 */
[----:B------:R-:W-:Y:S02]  /*4f90*/  SHF.R.U32.HI R4, RZ, 0x17, R5 ;  /* 0x00000017ff047819 */ /* 0x000fe40000011605 */
[----:B------:R-:W-:Y:S02]  /*4fa0*/  LOP3.LUT R42, R42, 0xff, RZ, 0xc0, !PT ;  /* 0x000000ff2a2a7812 */ /* 0x000fe400078ec0ff */
[----:B------:R-:W-:Y:S01]  /*4fb0*/  LOP3.LUT R55, R4, 0xff, RZ, 0xc0, !PT ;  /* 0x000000ff04377812 */ /* 0x000fe200078ec0ff */
[----:B------:R-:W-:Y:S01]  /*4fc0*/  IMAD.MOV.U32 R4, RZ, RZ, R0 ;  /* 0x000000ffff047224 */ /* 0x000fe200078e0000 */
[----:B------:R-:W-:-:S03]  /*4fd0*/  IADD3 R45, PT, PT, R42, -0x1, RZ ;  /* 0xffffffff2a2d7810 */ /* 0x000fc60007ffe0ff */
[----:B------:R-:W-:Y:S01]  /*4fe0*/  VIADD R48, R55, 0xffffffff ;  /* 0xffffffff37307836 */ /* 0x000fe20000000000 */
[----:B------:R-:W-:-:S04]  /*4ff0*/  ISETP.GT.U32.AND P1, PT, R45, 0xfd, PT ;  /* 0x000000fd2d00780c */ /* 0x000fc80003f24070 */
[----:B------:R-:W-:-:S13]  /*5000*/  ISETP.GT.U32.OR P1, PT, R48, 0xfd, P1 ;  /* 0x000000fd3000780c */ /* 0x000fda0000f24470 */
[----:B------:R-:W-:Y:S01]  /*5010*/  @!P1 MOV R44, RZ ;  /* 0x000000ff002c9202 */ /* 0x000fe20000000f00 */
[----:B------:R-:W-:Y:S06]  /*5020*/  @!P1 BRA `(.L_x_100) ;  /* 0x00000000005c9947 */ /* 0x000fec0003800000 */
[----:B------:R-:W-:Y:S02]  /*5030*/  FSETP.GTU.FTZ.AND P1, PT, |R5|, +INF , PT ;  /* 0x7f8000000500780b */ /* 0x000fe40003f3c200 */
[----:B------:R-:W-:-:S04]  /*5040*/  FSETP.GTU.FTZ.AND P3, PT, |R0|, +INF , PT ;  /* 0x7f8000000000780b */ /* 0x000fc80003f7c200 */
[----:B------:R-:W-:-:S13]  /*5050*/  PLOP3.LUT P1, PT, P1, P3, PT, 0xf8, 0x8f ;  /* 0x00000000008f781c */ /* 0x000fda0000f27f70 */
[----:B------:R-:W-:Y:S05]  /*5060*/  @P1 BRA `(.L_x_101) ;  /* 0x00000004004c1947 */ /* 0x000fea0003800000 */
[----:B------:R-:W-:-:S13]  /*5070*/  LOP3.LUT P1, RZ, R4, 0x7fffffff, R5, 0xc8, !PT ;  /* 0x7fffffff04ff7812 */ /* 0x000fda000782c805 */
[----:B------:R-:W-:Y:S05]  /*5080*/  @!P1 BRA `(.L_x_102) ;  /* 0x00000004003c9947 */ /* 0x000fea0003800000 */
[C---:B------:R-:W-:Y:S02]  /*5090*/  FSETP.NEU.FTZ.AND P4, PT, |R5|.reuse, +INF , PT ;  /* 0x7f8000000500780b */ /* 0x040fe40003f9d200 */
[----:B------:R-:W-:Y:S02]  /*50a0*/  FSETP.NEU.FTZ.AND P3, PT, |R0|, +INF , PT ;  /* 0x7f8000000000780b */ /* 0x000fe40003f7d200 */
[----:B------:R-:W-:-:S11]  /*50b0*/  FSETP.NEU.FTZ.AND P1, PT, |R5|, +INF , PT ;  /* 0x7f8000000500780b */ /* 0x000fd60003f3d200 */
[----:B------:R-:W-:Y:S05]  /*50c0*/  @!P3 BRA !P4, `(.L_x_102) ;  /* 0x00000004002cb947 */ /* 0x000fea0006000000 */
[----:B------:R-:W-:-:S04]  /*50d0*/  LOP3.LUT P4, RZ, R5, 0x7fffffff, RZ, 0xc0, !PT ;  /* 0x7fffffff05ff7812 */ /* 0x000fc8000788c0ff */
[----:B------:R-:W-:-:S13]  /*50e0*/  PLOP3.LUT P3, PT, P3, P4, PT, 0x2f, 0xf2 ;  /* 0x0000000000f2781c */ /* 0x000fda0001f68577 */
[----:B------:R-:W-:Y:S05]  /*50f0*/  @P3 BRA `(.L_x_103) ;  /* 0x0000000400183947 */ /* 0x000fea0003800000 */
[----:B------:R-:W-:-:S04]  /*5100*/  LOP3.LUT P3, RZ, R4, 0x7fffffff, RZ, 0xc0, !PT ;  /* 0x7fffffff04ff7812 */ /* 0x000fc8000786c0ff */
[----:B------:R-:W-:-:S13]  /*5110*/  PLOP3.LUT P1, PT, P1, P3, PT, 0x2f, 0xf2 ;  /* 0x0000000000f2781c */ /* 0x000fda0000f26577 */
[----:B------:R-:W-:Y:S05]  /*5120*/  @P1 BRA `(.L_x_104) ;  /* 0x0000000400001947 */ /* 0x000fea0003800000 */
[----:B------:R-:W-:Y:S02]  /*5130*/  ISETP.GE.AND P1, PT, R48, RZ, PT ;  /* 0x000000ff3000720c */ /* 0x000fe40003f26270 */
[----:B------:R-:W-:-:S11]  /*5140*/  ISETP.GE.AND P3, PT, R45, RZ, PT ;  /* 0x000000ff2d00720c */ /* 0x000fd60003f66270 */
[----:B------:R-:W-:Y:S02]  /*5150*/  @P1 IMAD.MOV.U32 R44, RZ, RZ, RZ ;  /* 0x000000ffff2c1224 */ /* 0x000fe400078e00ff */
[----:B------:R-:W-:Y:S01]  /*5160*/  @!P1 FFMA R5, R5, 1.84467440737095516160e+19, RZ ;  /* 0x5f80000005059823 */ /* 0x000fe200000000ff */
[----:B------:R-:W-:Y:S02]  /*5170*/  @!P1 IMAD.MOV.U32 R44, RZ, RZ, -0x40 ;  /* 0xffffffc0ff2c9424 */ /* 0x000fe400078e00ff */
[----:B------:R-:W-:-:S03]  /*5180*/  @!P3 FFMA R4, R0, 1.84467440737095516160e+19, RZ ;  /* 0x5f8000000004b823 */ /* 0x000fc600000000ff */
[----:B------:R-:W-:-:S07]  /*5190*/  @!P3 IADD3 R44, PT, PT, R44, 0x40, RZ ;  /* 0x000000402c2cb810 */ /* 0x000fce0007ffe0ff */
.L_x_100:
[----:B------:R-:W-:Y:S01]  /*51a0*/  LEA R45, R42, 0xc0800000, 0x17 ;  /* 0xc08000002a2d7811 */ /* 0x000fe200078eb8ff */
[----:B------:R-:W-:Y:S04]  /*51b0*/  BSSY.RECONVERGENT B3, `(.L_x_105) ;  /* 0x0000036000037945 */ /* 0x000fe80003800200 */
[----:B------:R-:W-:Y:S02]  /*51c0*/  IMAD.IADD R48, R4, 0x1, -R45 ;  /* 0x0000000104307824 */ /* 0x000fe400078e0a2d */
[----:B------:R-:W-:Y:S02]  /*51d0*/  VIADD R45, R55, 0xffffff81 ;  /* 0xffffff81372d7836 */ /* 0x000fe40000000000 */
[----:B------:R-:W0:Y:S01]  /*51e0*/  MUFU.RCP R52, R48 ;  /* 0x0000003000347308 */ /* 0x000e220000001000 */
[----:B------:R-:W-:Y:S01]  /*51f0*/  FADD.FTZ R53, -R48, -RZ ;  /* 0x800000ff30357221 */ /* 0x000fe20000010100 */
[C---:B------:R-:W-:Y:S01]  /*5200*/  IMAD R4, R45.reuse, -0x800000, R5 ;  /* 0xff8000002d047824 */ /* 0x040fe200078e0205 */
[----:B------:R-:W-:-:S04]  /*5210*/  IADD3 R45, PT, PT, R45, 0x7f, -R42 ;  /* 0x0000007f2d2d7810 */ /* 0x000fc80007ffe82a */
[----:B------:R-:W-:Y:S01]  /*5220*/  IADD3 R45, PT, PT, R45, R44, RZ ;  /* 0x0000002c2d2d7210 */ /* 0x000fe20007ffe0ff */
[----:B0-----:R-:W-:-:S04]  /*5230*/  FFMA R55, R52, R53, 1 ;  /* 0x3f80000034377423 */ /* 0x001fc80000000035 */
[----:B------:R-:W-:-:S04]  /*5240*/  FFMA R56, R52, R55, R52 ;  /* 0x0000003734387223 */ /* 0x000fc80000000034 */
[----:B------:R-:W-:-:S04]  /*5250*/  FFMA R5, R4, R56, RZ ;  /* 0x0000003804057223 */ /* 0x000fc800000000ff */
[----:B------:R-:W-:-:S04]  /*5260*/  FFMA R52, R53, R5, R4 ;  /* 0x0000000535347223 */ /* 0x000fc80000000004 */
[----:B------:R-:W-:-:S04]  /*5270*/  FFMA R55, R56, R52, R5 ;  /* 0x0000003438377223 */ /* 0x000fc80000000005 */
[----:B------:R-:W-:-:S04]  /*5280*/  FFMA R52, R53, R55, R4 ;  /* 0x0000003735347223 */ /* 0x000fc80000000004 */
[----:B------:R-:W-:-:S05]  /*5290*/  FFMA R5, R56, R52, R55 ;  /* 0x0000003438057223 */ /* 0x000fca0000000037 */
[----:B------:R-:W-:-:S04]  /*52a0*/  SHF.R.U32.HI R4, RZ, 0x17, R5 ;  /* 0x00000017ff047819 */ /* 0x000fc80000011605 */
[----:B------:R-:W-:-:S05]  /*52b0*/  LOP3.LUT R4, R4, 0xff, RZ, 0xc0, !PT ;  /* 0x000000ff04047812 */ /* 0x000fca00078ec0ff */
[----:B------:R-:W-:-:S04]  /*52c0*/  IMAD.IADD R44, R4, 0x1, R45 ;  /* 0x00000001042c7824 */ /* 0x000fc800078e022d */
[----:B------:R-:W-:-:S05]  /*52d0*/  VIADD R4, R44, 0xffffffff ;  /* 0xffffffff2c047836 */ /* 0x000fca0000000000 */
[----:B------:R-:W-:-:S13]  /*52e0*/  ISETP.GE.U32.AND P1, PT, R4, 0xfe, PT ;  /* 0x000000fe0400780c */ /* 0x000fda0003f26070 */
[----:B------:R-:W-:Y:S05]  /*52f0*/  @!P1 BRA `(.L_x_106) ;  /* 0x0000000000809947 */ /* 0x000fea0003800000 */
[----:B------:R-:W-:-:S13]  /*5300*/  ISETP.GT.AND P1, PT, R44, 0xfe, PT ;  /* 0x000000fe2c00780c */ /* 0x000fda0003f24270 */
[----:B------:R-:W-:Y:S05]  /*5310*/  @P1 BRA `(.L_x_107) ;  /* 0x00000000006c1947 */ /* 0x000fea0003800000 */
[----:B------:R-:W-:-:S13]  /*5320*/  ISETP.GE.AND P1, PT, R44, 0x1, PT ;  /* 0x000000012c00780c */ /* 0x000fda0003f26270 */
[----:B------:R-:W-:Y:S05]  /*5330*/  @P1 BRA `(.L_x_108) ;  /* 0x0000000000741947 */ /* 0x000fea0003800000 */
[----:B------:R-:W-:Y:S02]  /*5340*/  ISETP.GE.AND P1, PT, R44, -0x18, PT ;  /* 0xffffffe82c00780c */ /* 0x000fe40003f26270 */
[----:B------:R-:W-:-:S11]  /*5350*/  LOP3.LUT R5, R5, 0x80000000, RZ, 0xc0, !PT ;  /* 0x8000000005057812 */ /* 0x000fd600078ec0ff */
[----:B------:R-:W-:Y:S05]  /*5360*/  @!P1 BRA `(.L_x_108) ;  /* 0x0000000000689947 */ /* 0x000fea0003800000 */
[-CC-:B------:R-:W-:Y:S01]  /*5370*/  FFMA.RZ R4, R56, R52.reuse, R55.reuse ;  /* 0x0000003438047223 */ /* 0x180fe2000000c037 */
[----:B------:R-:W-:Y:S01]  /*5380*/  IADD3 R53, PT, PT, R44, 0x20, RZ ;  /* 0x000000202c357810 */ /* 0x000fe20007ffe0ff */
[-CC-:B------:R-:W-:Y:S01]  /*5390*/  FFMA.RM R45, R56, R52.reuse, R55.reuse ;  /* 0x00000034382d7223 */ /* 0x180fe20000004037 */
[----:B------:R-:W-:Y:S02]  /*53a0*/  ISETP.NE.AND P4, PT, R44, RZ, PT ;  /* 0x000000ff2c00720c */ /* 0x000fe40003f85270 */
[----:B------:R-:W-:Y:S01]  /*53b0*/  LOP3.LUT R42, R4, 0x7fffff, RZ, 0xc0, !PT ;  /* 0x007fffff042a7812 */ /* 0x000fe200078ec0ff */
[----:B------:R-:W-:Y:S01]  /*53c0*/  FFMA.RP R4, R56, R52, R55 ;  /* 0x0000003438047223 */ /* 0x000fe20000008037 */
[----:B------:R-:W-:Y:S01]  /*53d0*/  ISETP.NE.AND P3, PT, R44, RZ, PT ;  /* 0x000000ff2c00720c */ /* 0x000fe20003f65270 */
[----:B------:R-:W-:Y:S01]  /*53e0*/  IMAD.MOV R44, RZ, RZ, -R44 ;  /* 0x000000ffff2c7224 */ /* 0x000fe200078e0a2c */
[----:B------:R-:W-:Y:S02]  /*53f0*/  LOP3.LUT R42, R42, 0x800000, RZ, 0xfc, !PT ;  /* 0x008000002a2a7812 */ /* 0x000fe400078efcff */
[----:B------:R-:W-:-:S02]  /*5400*/  FSETP.NEU.FTZ.AND P1, PT, R4, R45, PT ;  /* 0x0000002d0400720b */ /* 0x000fc40003f3d000 */
[----:B------:R-:W-:Y:S02]  /*5410*/  SHF.L.U32 R53, R42, R53, RZ ;  /* 0x000000352a357219 */ /* 0x000fe400000006ff */
[----:B------:R-:W-:Y:S02]  /*5420*/  SEL R45, R44, RZ, P4 ;  /* 0x000000ff2c2d7207 */ /* 0x000fe40002000000 */
[----:B------:R-:W-:Y:S02]  /*5430*/  ISETP.NE.AND P3, PT, R53, RZ, P3 ;  /* 0x000000ff3500720c */ /* 0x000fe40001f65270 */
[----:B------:R-:W-:Y:S02]  /*5440*/  SHF.R.U32.HI R45, RZ, R45, R42 ;  /* 0x0000002dff2d7219 */ /* 0x000fe4000001162a */
[----:B------:R-:W-:Y:S02]  /*5450*/  PLOP3.LUT P1, PT, P1, P3, PT, 0xf8, 0x8f ;  /* 0x00000000008f781c */ /* 0x000fe40000f27f70 */
[----:B------:R-:W-:-:S02]  /*5460*/  SHF.R.U32.HI R53, RZ, 0x1, R45 ;  /* 0x00000001ff357819 */ /* 0x000fc4000001162d */
[----:B------:R-:W-:-:S04]  /*5470*/  SEL R4, RZ, 0x1, !P1 ;  /* 0x00000001ff047807 */ /* 0x000fc80004800000 */
[----:B------:R-:W-:-:S04]  /*5480*/  LOP3.LUT R4, R4, 0x1, R53, 0xf8, !PT ;  /* 0x0000000104047812 */ /* 0x000fc800078ef835 */
[----:B------:R-:W-:-:S05]  /*5490*/  LOP3.LUT R4, R4, R45, RZ, 0xc0, !PT ;  /* 0x0000002d04047212 */ /* 0x000fca00078ec0ff */
[----:B------:R-:W-:-:S05]  /*54a0*/  IMAD.IADD R4, R53, 0x1, R4 ;  /* 0x0000000135047824 */ /* 0x000fca00078e0204 */
[----:B------:R-:W-:Y:S01]  /*54b0*/  LOP3.LUT R5, R4, R5, RZ, 0xfc, !PT ;  /* 0x0000000504057212 */ /* 0x000fe200078efcff */
[----:B------:R-:W-:Y:S06]  /*54c0*/  BRA `(.L_x_108) ;  /* 0x0000000000107947 */ /* 0x000fec0003800000 */
.L_x_107:
[----:B------:R-:W-:-:S04]  /*54d0*/  LOP3.LUT R5, R5, 0x80000000, RZ, 0xc0, !PT ;  /* 0x8000000005057812 */ /* 0x000fc800078ec0ff */
[----:B------:R-:W-:Y:S01]  /*54e0*/  LOP3.LUT R5, R5, 0x7f800000, RZ, 0xfc, !PT ;  /* 0x7f80000005057812 */ /* 0x000fe200078efcff */
[----:B------:R-:W-:Y:S06]  /*54f0*/  BRA `(.L_x_108) ;  /* 0x0000000000047947 */ /* 0x000fec0003800000 */
.L_x_106:
[----:B------:R-:W-:-:S07]  /*5500*/  LEA R5, R45, R5, 0x17 ;  /* 0x000000052d057211 */ /* 0x000fce00078eb8ff */
.L_x_108:
[----:B------:R-:W-:Y:S05]  /*5510*/  BSYNC.RECONVERGENT B3 ;  /* 0x0000000000037941 */ /* 0x000fea0003800200 */
.L_x_105:
[----:B------:R-:W-:Y:S05]  /*5520*/  BRA `(.L_x_109) ;  /* 0x0000000000207947 */ /* 0x000fea0003800000 */
.L_x_104:
[----:B------:R-:W-:-:S04]  /*5530*/  LOP3.LUT R5, R4, 0x80000000, R5, 0x48, !PT ;  /* 0x8000000004057812 */ /* 0x000fc800078e4805 */
[----:B------:R-:W-:Y:S01]  /*5540*/  LOP3.LUT R5, R5, 0x7f800000, RZ, 0xfc, !PT ;  /* 0x7f80000005057812 */ /* 0x000fe200078efcff */
[----:B------:R-:W-:Y:S06]  /*5550*/  BRA `(.L_x_109) ;  /* 0x0000000000147947 */ /* 0x000fec0003800000 */
.L_x_103:
[----:B------:R-:W-:Y:S01]  /*5560*/  LOP3.LUT R5, R4, 0x80000000, R5, 0x48, !PT ;  /* 0x8000000004057812 */ /* 0x000fe200078e4805 */
[----:B------:R-:W-:Y:S06]  /*5570*/  BRA `(.L_x_109) ;  /* 0x00000000000c7947 */ /* 0x000fec0003800000 */
.L_x_102:
[----:B------:R-:W0:Y:S01]  /*5580*/  MUFU.RSQ R5, -QNAN ;  /* 0xffc0000000057908 */ /* 0x000e220000001400 */
[----:B------:R-:W-:Y:S05]  /*5590*/  BRA `(.L_x_109) ;  /* 0x0000000000047947 */ /* 0x000fea0003800000 */
.L_x_101:
[----:B------:R-:W-:-:S07]  /*55a0*/  FADD.FTZ R5, R5, R0 ;  /* 0x0000000005057221 */ /* 0x000fce0000010000 */
.L_x_109:
[----:B------:R-:W-:Y:S05]  /*55b0*/  BSYNC.RECONVERGENT B2 ;  /* 0x0000000000027941 */ /* 0x000fea0003800200 */
.L_x_99:
[----:B0-----:R-:W-:Y:S02]  /*55c0*/  IMAD.MOV.U32 R42, RZ, RZ, R5 ;  /* 0x000000ffff2a7224 */ /* 0x001fe400078e0005 */
[----:B------:R-:W-:Y:S02]  /*55d0*/  HFMA2 R5, -RZ, RZ, 0, 0 ;  /* 0x00000000ff057431 */ /* 0x000fe400000001ff */
[----:B------:R-:W-:-:S04]  /*55e0*/  IMAD.MOV.U32 R4, RZ, RZ, R36 ;  /* 0x000000ffff047224 */ /* 0x000fc800078e0024 */
[----:B------:R-:W-:Y:S05]  /*55f0*/  RET.REL.NODEC R4 `(_Z8simulatePsifP6TissueiPA3_iPA5_fPA1000000_S4_S5_Pf) ;  /* 0xffffffa804807950 */ /* 0x000fea0003c3ffff */
        .type           $_Z8simulatePsifP6TissueiPA3_iPA5_fPA1000000_S4_S5_Pf$__internal_accurate_pow,@function
        .size           $_Z8simulatePsifP6TissueiPA3_iPA5_fPA1000000_S4_S5_Pf$__internal_accurate_pow,(.L_x_115 - $_Z8simulatePsifP6TissueiPA3_iPA5_fPA1000000_S4_S5_Pf$__internal_accurate_pow)
$_Z8simulatePsifP6TissueiPA3_iPA5_fPA1000000_S4_S5_Pf$__internal_accurate_pow:
[----:B------:R-:W-:Y:S01]  /*5600*/  ISETP.GT.U32.AND P0, PT, R5, 0xfffff, PT ;  /* 0x000fffff0500780c */ /* 0x000fe20003f04070 */
[----:B------:R-:W-:Y:S01]  /*5610*/  IMAD.MOV.U32 R7, RZ, RZ, R5 ;  /* 0x000000ffff077224 */ /* 0x000fe200078e0005 */
[----:B------:R-:W-:Y:S01]  /*5620*/  MOV R57, 0x3ed0f5d2 ;  /* 0x3ed0f5d200397802 */ /* 0x000fe20000000f00 */
[----:B------:R-:W-:Y:S01]  /*5630*/  IMAD.MOV.U32 R48, RZ, RZ, RZ ;  /* 0x000000ffff307224 */ /* 0x000fe200078e00ff */
[----:B------:R-:W-:Y:S01]  /*5640*/  UMOV UR4, 0x7d2cafe2 ;  /* 0x7d2cafe200047882 */ /* 0x000fe20000000000 */
[----:B------:R-:W-:Y:S01]  /*5650*/  IMAD.MOV.U32 R56, RZ, RZ, 0x41ad3b5a ;  /* 0x41ad3b5aff387424 */ /* 0x000fe200078e00ff */
[----:B------:R-:W-:Y:S01]  /*5660*/  UMOV UR5, 0x3eb0f5ff ;  /* 0x3eb0f5ff00057882 */ /* 0x000fe20000000000 */
[----:B------:R-:W-:Y:S01]  /*5670*/  UMOV UR6, 0x3b39803f ;  /* 0x3b39803f00067882 */ /* 0x000fe20000000000 */
[----:B------:R-:W-:-:S05]  /*5680*/  UMOV UR7, 0x3c7abc9e ;  /* 0x3c7abc9e00077882 */ /* 0x000fca0000000000 */
[----:B------:R-:W-:-:S10]  /*5690*/  @!P0 DMUL R54, R4, 1.80143985094819840000e+16 ;  /* 0x4350000004368828 */ /* 0x000fd40000000000 */
[----:B------:R-:W-:Y:S01]  /*56a0*/  @!P0 IMAD.MOV.U32 R7, RZ, RZ, R55 ;  /* 0x000000ffff078224 */ /* 0x000fe200078e0037 */
[----:B------:R-:W-:-:S04]  /*56b0*/  @!P0 MOV R4, R54 ;  /* 0x0000003600048202 */ /* 0x000fc80000000f00 */
[----:B------:R-:W-:Y:S01]  /*56c0*/  LOP3.LUT R7, R7, 0x800fffff, RZ, 0xc0, !PT ;  /* 0x800fffff07077812 */ /* 0x000fe200078ec0ff */
[----:B------:R-:W-:Y:S01]  /*56d0*/  IMAD.MOV.U32 R40, RZ, RZ, R4 ;  /* 0x000000ffff287224 */ /* 0x000fe200078e0004 */
[----:B------:R-:W-:Y:S02]  /*56e0*/  SHF.R.U32.HI R4, RZ, 0x14, R5 ;  /* 0x00000014ff047819 */ /* 0x000fe40000011605 */
[----:B------:R-:W-:Y:S02]  /*56f0*/  LOP3.LUT R41, R7, 0x3ff00000, RZ, 0xfc, !PT ;  /* 0x3ff0000007297812 */ /* 0x000fe400078efcff */
[----:B------:R-:W-:Y:S02]  /*5700*/  @!P0 LEA.HI R4, R55, 0xffffffca, RZ, 0xc ;  /* 0xffffffca37048811 */ /* 0x000fe400078f60ff */
[----:B------:R-:W-:Y:S02]  /*5710*/  ISETP.GE.U32.AND P1, PT, R41, 0x3ff6a09f, PT ;  /* 0x3ff6a09f2900780c */ /* 0x000fe40003f26070 */
[----:B------:R-:W-:-:S11]  /*5720*/  IADD3 R5, PT, PT, R4, -0x3ff, RZ ;  /* 0xfffffc0104057810 */ /* 0x000fd60007ffe0ff */
[----:B------:R-:W-:Y:S02]  /*5730*/  @P1 VIADD R7, R41, 0xfff00000 ;  /* 0xfff0000029071836 */ /* 0x000fe40000000000 */
[----:B------:R-:W-:-:S03]  /*5740*/  @P1 VIADD R5, R4, 0xfffffc02 ;  /* 0xfffffc0204051836 */ /* 0x000fc60000000000 */
[----:B------:R-:W-:Y:S02]  /*5750*/  @P1 MOV R41, R7 ;  /* 0x0000000700291202 */ /* 0x000fe40000000f00 */
[----:B------:R-:W-:Y:S01]  /*5760*/  LOP3.LUT R4, R5, 0x80000000, RZ, 0x3c, !PT ;  /* 0x8000000005047812 */ /* 0x000fe200078e3cff */
[----:B------:R-:W-:-:S03]  /*5770*/  IMAD.MOV.U32 R5, RZ, RZ, 0x43300000 ;  /* 0x43300000ff057424 */ /* 0x000fc600078e00ff */
[----:B------:R-:W-:-:S06]  /*5780*/  DADD R44, R40, 1 ;  /* 0x3ff00000282c7429 */ /* 0x000fcc0000000000 */
[----:B------:R-:W0:Y:S02]  /*5790*/  MUFU.RCP64H R49, R45 ;  /* 0x0000002d00317308 */ /* 0x000e240000001800 */
[----:B0-----:R-:W-:-:S08]  /*57a0*/  DFMA R42, -R44, R48, 1 ;  /* 0x3ff000002c2a742b */ /* 0x001fd00000000130 */
[----:B------:R-:W-:Y:S02]  /*57b0*/  DFMA R52, R42, R42, R42 ;  /* 0x0000002a2a34722b */ /* 0x000fe4000000002a */
[----:B------:R-:W-:-:S06]  /*57c0*/  DADD R42, R40, -1 ;  /* 0xbff00000282a7429 */ /* 0x000fcc0000000000 */
[----:B------:R-:W-:-:S08]  /*57d0*/  DFMA R52, R48, R52, R48 ;  /* 0x000000343034722b */ /* 0x000fd00000000030 */
[----:B------:R-:W-:-:S08]  /*57e0*/  DMUL R40, R42, R52 ;  /* 0x000000342a287228 */ /* 0x000fd00000000000 */
[----:B------:R-:W-:-:S08]  /*57f0*/  DFMA R40, R42, R52, R40 ;  /* 0x000000342a28722b */ /* 0x000fd00000000028 */
[----:B------:R-:W-:-:S08]  /*5800*/  DMUL R48, R40, R40 ;  /* 0x0000002828307228 */ /* 0x000fd00000000000 */
[----:B------:R-:W-:Y:S01]  /*5810*/  DFMA R44, R48, UR4, R56 ;  /* 0x00000004302c7c2b */ /* 0x000fe20008000038 */
[----:B------:R-:W-:Y:S01]  /*5820*/  UMOV UR4, 0x75488a3f ;  /* 0x75488a3f00047882 */ /* 0x000fe20000000000 */
[----:B------:R-:W-:Y:S01]  /*5830*/  UMOV UR5, 0x3ef3b20a ;  /* 0x3ef3b20a00057882 */ /* 0x000fe20000000000 */
[----:B------:R-:W-:-:S05]  /*5840*/  DADD R56, R42, -R40 ;  /* 0x000000002a387229 */ /* 0x000fca0000000828 */
[----:B------:R-:W-:Y:S01]  /*5850*/  DFMA R44, R48, R44, UR4 ;  /* 0x00000004302c7e2b */ /* 0x000fe2000800002c */
[----:B------:R-:W-:Y:S01]  /*5860*/  UMOV UR4, 0xe4faecd5 ;  /* 0xe4faecd500047882 */ /* 0x000fe20000000000 */
[----:B------:R-:W-:Y:S01]  /*5870*/  UMOV UR5, 0x3f1745cd ;  /* 0x3f1745cd00057882 */ /* 0x000fe20000000000 */
[----:B------:R-:W-:-:S05]  /*5880*/  DADD R58, R56, R56 ;  /* 0x00000000383a7229 */ /* 0x000fca0000000038 */
[----:B------:R-:W-:Y:S01]  /*5890*/  DFMA R44, R48, R44, UR4 ;  /* 0x00000004302c7e2b */ /* 0x000fe2000800002c */
[----:B------:R-:W-:Y:S01]  /*58a0*/  UMOV UR4, 0x258a578b ;  /* 0x258a578b00047882 */ /* 0x000fe20000000000 */
[----:B------:R-:W-:Y:S01]  /*58b0*/  UMOV UR5, 0x3f3c71c7 ;  /* 0x3f3c71c700057882 */ /* 0x000fe20000000000 */
[-C--:B------:R-:W-:Y:S02]  /*58c0*/  DFMA R42, R42, -R40.reuse, R58 ;  /* 0x800000282a2a722b */ /* 0x080fe4000000003a */
[----:B------:R-:W-:-:S03]  /*58d0*/  DMUL R58, R40, R40 ;  /* 0x00000028283a7228 */ /* 0x000fc60000000000 */
[----:B------:R-:W-:Y:S01]  /*58e0*/  DFMA R44, R48, R44, UR4 ;  /* 0x00000004302c7e2b */ /* 0x000fe2000800002c */
[----:B------:R-:W-:Y:S01]  /*58f0*/  UMOV UR4, 0x9242b910 ;  /* 0x9242b91000047882 */ /* 0x000fe20000000000 */
[----:B------:R-:W-:Y:S01]  /*5900*/  UMOV UR5, 0x3f624924 ;  /* 0x3f62492400057882 */ /* 0x000fe20000000000 */
[----:B------:R-:W-:Y:S02]  /*5910*/  DMUL R42, R52, R42 ;  /* 0x0000002a342a7228 */ /* 0x000fe40000000000 */
[----:B------:R-:W-:-:S03]  /*5920*/  DMUL R60, R40, R58 ;  /* 0x0000003a283c7228 */ /* 0x000fc60000000000 */
[----:B------:R-:W-:Y:S01]  /*5930*/  DFMA R44, R48, R44, UR4 ;  /* 0x00000004302c7e2b */ /* 0x000fe2000800002c */
[----:B------:R-:W-:Y:S01]  /*5940*/  UMOV UR4, 0x99999dfb ;  /* 0x99999dfb00047882 */ /* 0x000fe20000000000 */
[----:B------:R-:W-:-:S06]  /*5950*/  UMOV UR5, 0x3f899999 ;  /* 0x3f89999900057882 */ /* 0x000fcc0000000000 */
[----:B------:R-:W-:Y:S01]  /*5960*/  DFMA R56, R48, R44, UR4 ;  /* 0x0000000430387e2b */ /* 0x000fe2000800002c */
[----:B------:R-:W-:Y:S01]  /*5970*/  UMOV UR4, 0x55555555 ;  /* 0x5555555500047882 */ /* 0x000fe20000000000 */
[----:B------:R-:W-:-:S06]  /*5980*/  UMOV UR5, 0x3fb55555 ;  /* 0x3fb5555500057882 */ /* 0x000fcc0000000000 */
[----:B------:R-:W-:-:S08]  /*5990*/  DFMA R44, R48, R56, UR4 ;  /* 0x00000004302c7e2b */ /* 0x000fd00008000038 */
[----:B------:R-:W-:Y:S01]  /*59a0*/  DADD R52, -R44, UR4 ;  /* 0x000000042c347e29 */ /* 0x000fe20008000100 */
[----:B------:R-:W-:Y:S01]  /*59b0*/  UMOV UR4, 0xb9e7b0 ;  /* 0x00b9e7b000047882 */ /* 0x000fe20000000000 */
[----:B------:R-:W-:-:S06]  /*59c0*/  UMOV UR5, 0x3c46a4cb ;  /* 0x3c46a4cb00057882 */ /* 0x000fcc0000000000 */
[----:B------:R-:W-:Y:S02]  /*59d0*/  DFMA R52, R48, R56, R52 ;  /* 0x000000383034722b */ /* 0x000fe40000000034 */
[----:B------:R-:W-:Y:S01]  /*59e0*/  DFMA R48, R40, R40, -R58 ;  /* 0x000000282830722b */ /* 0x000fe2000000083a */
[----:B------:R-:W-:Y:S02]  /*59f0*/  VIADD R57, R43, 0x100000 ;  /* 0x001000002b397836 */ /* 0x000fe40000000000 */
[----:B------:R-:W-:-:S03]  /*5a00*/  IMAD.MOV.U32 R56, RZ, RZ, R42 ;  /* 0x000000ffff387224 */ /* 0x000fc600078e002a */
[----:B------:R-:W-:Y:S01]  /*5a10*/  DADD R52, R52, -UR4 ;  /* 0x8000000434347e29 */ /* 0x000fe20008000000 */
[----:B------:R-:W-:Y:S01]  /*5a20*/  UMOV UR4, 0x80000000 ;  /* 0x8000000000047882 */ /* 0x000fe20000000000 */
[----:B------:R-:W-:Y:S01]  /*5a30*/  UMOV UR5, 0x43300000 ;  /* 0x4330000000057882 */ /* 0x000fe20000000000 */
[C---:B------:R-:W-:Y:S02]  /*5a40*/  DFMA R56, R40.reuse, R56, R48 ;  /* 0x000000382838722b */ /* 0x040fe40000000030 */
[----:B------:R-:W-:-:S08]  /*5a50*/  DFMA R48, R40, R58, -R60 ;  /* 0x0000003a2830722b */ /* 0x000fd0000000083c */
[----:B------:R-:W-:Y:S02]  /*5a60*/  DFMA R58, R42, R58, R48 ;  /* 0x0000003a2a3a722b */ /* 0x000fe40000000030 */
[----:B------:R-:W-:-:S06]  /*5a70*/  DADD R48, R44, R52 ;  /* 0x000000002c307229 */ /* 0x000fcc0000000034 */
[----:B------:R-:W-:Y:S02]  /*5a80*/  DFMA R56, R40, R56, R58 ;  /* 0x000000382838722b */ /* 0x000fe4000000003a */
[----:B------:R-:W-:-:S08]  /*5a90*/  DADD R44, R44, -R48 ;  /* 0x000000002c2c7229 */ /* 0x000fd00000000830 */
[----:B------:R-:W-:Y:S02]  /*5aa0*/  DADD R44, R52, R44 ;  /* 0x00000000342c7229 */ /* 0x000fe4000000002c */
[----:B------:R-:W-:-:S08]  /*5ab0*/  DMUL R52, R48, R60 ;  /* 0x0000003c30347228 */ /* 0x000fd00000000000 */
[----:B------:R-:W-:-:S08]  /*5ac0*/  DFMA R58, R48, R60, -R52 ;  /* 0x0000003c303a722b */ /* 0x000fd00000000834 */
[----:B------:R-:W-:-:S08]  /*5ad0*/  DFMA R56, R48, R56, R58 ;  /* 0x000000383038722b */ /* 0x000fd0000000003a */
[----:B------:R-:W-:-:S08]  /*5ae0*/  DFMA R44, R44, R60, R56 ;  /* 0x0000003c2c2c722b */ /* 0x000fd00000000038 */
[----:B------:R-:W-:-:S08]  /*5af0*/  DADD R48, R52, R44 ;  /* 0x0000000034307229 */ /* 0x000fd0000000002c */
[--C-:B------:R-:W-:Y:S02]  /*5b00*/  DADD R56, R40, R48.reuse ;  /* 0x0000000028387229 */ /* 0x100fe40000000030 */
[----:B------:R-:W-:-:S06]  /*5b10*/  DADD R52, R52, -R48 ;  /* 0x0000000034347229 */ /* 0x000fcc0000000830 */
[----:B------:R-:W-:Y:S02]  /*5b20*/  DADD R40, R40, -R56 ;  /* 0x0000000028287229 */ /* 0x000fe40000000838 */
[----:B------:R-:W-:-:S06]  /*5b30*/  DADD R52, R44, R52 ;  /* 0x000000002c347229 */ /* 0x000fcc0000000034 */
[----:B------:R-:W-:-:S08]  /*5b40*/  DADD R40, R48, R40 ;  /* 0x0000000030287229 */ /* 0x000fd00000000028 */
[----:B------:R-:W-:-:S08]  /*5b50*/  DADD R40, R52, R40 ;  /* 0x0000000034287229 */ /* 0x000fd00000000028 */
[----:B------:R-:W-:Y:S02]  /*5b60*/  DADD R40, R42, R40 ;  /* 0x000000002a287229 */ /* 0x000fe40000000028 */
[----:B------:R-:W-:Y:S01]  /*5b70*/  DADD R42, R4, -UR4 ;  /* 0x80000004042a7e29 */ /* 0x000fe20008000000 */
[----:B------:R-:W-:Y:S01]  /*5b80*/  UMOV UR4, 0xfefa39ef ;  /* 0xfefa39ef00047882 */ /* 0x000fe20000000000 */
[----:B------:R-:W-:-:S04]  /*5b90*/  UMOV UR5, 0x3fe62e42 ;  /* 0x3fe62e4200057882 */ /* 0x000fc80000000000 */
[----:B------:R-:W-:-:S08]  /*5ba0*/  DADD R4, R56, R40 ;  /* 0x0000000038047229 */ /* 0x000fd00000000028 */
[--C-:B------:R-:W-:Y:S02]  /*5bb0*/  DFMA R44, R42, UR4, R4.reuse ;  /* 0x000000042a2c7c2b */ /* 0x100fe40008000004 */
[----:B------:R-:W-:-:S06]  /*5bc0*/  DADD R56, R56, -R4 ;  /* 0x0000000038387229 */ /* 0x000fcc0000000804 */
[----:B------:R-:W-:Y:S02]  /*5bd0*/  DFMA R48, R42, -UR4, R44 ;  /* 0x800000042a307c2b */ /* 0x000fe4000800002c */
[----:B------:R-:W-:-:S06]  /*5be0*/  DADD R56, R40, R56 ;  /* 0x0000000028387229 */ /* 0x000fcc0000000038 */
[----:B------:R-:W-:-:S08]  /*5bf0*/  DADD R48, -R4, R48 ;  /* 0x0000000004307229 */ /* 0x000fd00000000130 */
[----:B------:R-:W-:-:S08]  /*5c00*/  DADD R48, R56, -R48 ;  /* 0x0000000038307229 */ /* 0x000fd00000000830 */
[----:B------:R-:W-:Y:S01]  /*5c10*/  DFMA R48, R42, UR6, R48 ;  /* 0x000000062a307c2b */ /* 0x000fe20008000030 */
[----:B------:R-:W-:Y:S01]  /*5c20*/  MOV R42, 0x652b82fe ;  /* 0x652b82fe002a7802 */ /* 0x000fe20000000f00 */
[----:B------:R-:W-:-:S06]  /*5c30*/  IMAD.MOV.U32 R43, RZ, RZ, 0x3ff71547 ;  /* 0x3ff71547ff2b7424 */ /* 0x000fcc00078e00ff */
[----:B------:R-:W-:-:S08]  /*5c40*/  DADD R40, R44, R48 ;  /* 0x000000002c287229 */ /* 0x000fd00000000030 */
[----:B------:R-:W-:Y:S02]  /*5c50*/  DADD R44, R44, -R40 ;  /* 0x000000002c2c7229 */ /* 0x000fe40000000828 */
[----:B------:R-:W-:-:S06]  /*5c60*/  DMUL R4, R40, 3 ;  /* 0x4008000028047828 */ /* 0x000fcc0000000000 */
[----:B------:R-:W-:Y:S02]  /*5c70*/  DADD R44, R48, R44 ;  /* 0x00000000302c7229 */ /* 0x000fe4000000002c */
[----:B------:R-:W-:-:S08]  /*5c80*/  DFMA R40, R40, 3, -R4 ;  /* 0x400800002828782b */ /* 0x000fd00000000804 */
[----:B------:R-:W-:-:S08]  /*5c90*/  DFMA R44, R44, 3, R40 ;  /* 0x400800002c2c782b */ /* 0x000fd00000000028 */
[----:B------:R-:W-:-:S08]  /*5ca0*/  DADD R40, R4, R44 ;  /* 0x0000000004287229 */ /* 0x000fd0000000002c */
[----:B------:R-:W-:Y:S02]  /*5cb0*/  DFMA R42, R40, R42, 6.75539944105574400000e+15 ;  /* 0x43380000282a742b */ /* 0x000fe4000000002a */
[----:B------:R-:W-:Y:S01]  /*5cc0*/  FSETP.GEU.AND P0, PT, |R41|, 4.1917929649353027344, PT ;  /* 0x4086232b2900780b */ /* 0x000fe20003f0e200 */
[----:B------:R-:W-:-:S05]  /*5cd0*/  DADD R4, R4, -R40 ;  /* 0x0000000004047229 */ /* 0x000fca0000000828 */
[----:B------:R-:W-:-:S03]  /*5ce0*/  DADD R48, R42, -6.75539944105574400000e+15 ;  /* 0xc33800002a307429 */ /* 0x000fc60000000000 */
[----:B------:R-:W-:-:S05]  /*5cf0*/  DADD R44, R44, R4 ;  /* 0x000000002c2c7229 */ /* 0x000fca0000000004 */
[----:B------:R-:W-:Y:S01]  /*5d00*/  DFMA R52, R48, -UR4, R40 ;  /* 0x8000000430347c2b */ /* 0x000fe20008000028 */
[----:B------:R-:W-:Y:S01]  /*5d10*/  UMOV UR4, 0x3b39803f ;  /* 0x3b39803f00047882 */ /* 0x000fe20000000000 */
[----:B------:R-:W-:-:S06]  /*5d20*/  UMOV UR5, 0x3c7abc9e ;  /* 0x3c7abc9e00057882 */ /* 0x000fcc0000000000 */
[----:B------:R-:W-:Y:S01]  /*5d30*/  DFMA R52, R48, -UR4, R52 ;  /* 0x8000000430347c2b */ /* 0x000fe20008000034 */
[----:B------:R-:W-:Y:S01]  /*5d40*/  UMOV UR4, 0x69ce2bdf ;  /* 0x69ce2bdf00047882 */ /* 0x000fe20000000000 */
[----:B------:R-:W-:Y:S01]  /*5d50*/  IMAD.MOV.U32 R48, RZ, RZ, -0x35dec16 ;  /* 0xfca213eaff307424 */ /* 0x000fe200078e00ff */
[----:B------:R-:W-:Y:S01]  /*5d60*/  MOV R49, 0x3e928af3 ;  /* 0x3e928af300317802 */ /* 0x000fe20000000f00 */
[----:B------:R-:W-:-:S05]  /*5d70*/  UMOV UR5, 0x3e5ade15 ;  /* 0x3e5ade1500057882 */ /* 0x000fca0000000000 */
[----:B------:R-:W-:Y:S01]  /*5d80*/  DFMA R48, R52, UR4, R48 ;  /* 0x0000000434307c2b */ /* 0x000fe20008000030 */
[----:B------:R-:W-:Y:S01]  /*5d90*/  UMOV UR4, 0x62401315 ;  /* 0x6240131500047882 */ /* 0x000fe20000000000 */
[----:B------:R-:W-:-:S06]  /*5da0*/  UMOV UR5, 0x3ec71dee ;  /* 0x3ec71dee00057882 */ /* 0x000fcc0000000000 */
[----:B------:R-:W-:Y:S01]  /*5db0*/  DFMA R48, R52, R48, UR4 ;  /* 0x0000000434307e2b */ /* 0x000fe20008000030 */
        /* <DEDUP_REMOVED lines=20> */
[----:B------:R-:W-:-:S08]  /*5f00*/  DFMA R48, R52, R48, UR4 ;  /* 0x0000000434307e2b */ /* 0x000fd00008000030 */
[----:B------:R-:W-:-:S08]  /*5f10*/  DFMA R48, R52, R48, 1 ;  /* 0x3ff000003430742b */ /* 0x000fd00000000030 */
[----:B------:R-:W-:-:S10]  /*5f20*/  DFMA R48, R52, R48, 1 ;  /* 0x3ff000003430742b */ /* 0x000fd40000000030 */
[----:B------:R-:W-:Y:S02]  /*5f30*/  IMAD R5, R42, 0x100000, R49 ;  /* 0x001000002a057824 */ /* 0x000fe400078e0231 */
[----:B------:R-:W-:Y:S01]  /*5f40*/  IMAD.MOV.U32 R4, RZ, RZ, R48 ;  /* 0x000000ffff047224 */ /* 0x000fe200078e0030 */
[----:B------:R-:W-:Y:S06]  /*5f50*/  @!P0 BRA `(.L_x_110) ;  /* 0x0000000000388947 */ /* 0x000fec0003800000 */
[----:B------:R-:W-:Y:S01]  /*5f60*/  FSETP.GEU.AND P1, PT, |R41|, 4.2275390625, PT ;  /* 0x408748002900780b */ /* 0x000fe20003f2e200 */
[C---:B------:R-:W-:Y:S02]  /*5f70*/  DADD R4, R40.reuse, +INF ;  /* 0x7ff0000028047429 */ /* 0x040fe40000000000 */
[----:B------:R-:W-:-:S08]  /*5f80*/  DSETP.GEU.AND P0, PT, R40, RZ, PT ;  /* 0x000000ff2800722a */ /* 0x000fd00003f0e000 */
[----:B------:R-:W-:Y:S02]  /*5f90*/  FSEL R4, R4, RZ, P0 ;  /* 0x000000ff04047208 */ /* 0x000fe40000000000 */
[----:B------:R-:W-:Y:S01]  /*5fa0*/  FSEL R5, R5, RZ, P0 ;  /* 0x000000ff05057208 */ /* 0x000fe20000000000 */
[----:B------:R-:W-:Y:S06]  /*5fb0*/  @P1 BRA `(.L_x_110) ;  /* 0x0000000000201947 */ /* 0x000fec0003800000 */
[----:B------:R-:W-:-:S04]  /*5fc0*/  LEA.HI R4, R42, R42, RZ, 0x1 ;  /* 0x0000002a2a047211 */ /* 0x000fc800078f08ff */
[----:B------:R-:W-:Y:S01]  /*5fd0*/  SHF.R.S32.HI R5, RZ, 0x1, R4 ;  /* 0x00000001ff057819 */ /* 0x000fe20000011404 */
[----:B------:R-:W-:-:S03]  /*5fe0*/  IMAD.MOV.U32 R4, RZ, RZ, R48 ;  /* 0x000000ffff047224 */ /* 0x000fc600078e0030 */
[----:B------:R-:W-:Y:S01]  /*5ff0*/  IADD3 R40, PT, PT, R42, -R5, RZ ;  /* 0x800000052a287210 */ /* 0x000fe20007ffe0ff */
[----:B------:R-:W-:-:S03]  /*6000*/  IMAD R5, R5, 0x100000, R49 ;  /* 0x0010000005057824 */ /* 0x000fc600078e0231 */
[----:B------:R-:W-:Y:S02]  /*6010*/  LEA R41, R40, 0x3ff00000, 0x14 ;  /* 0x3ff0000028297811 */ /* 0x000fe400078ea0ff */
[----:B------:R-:W-:-:S06]  /*6020*/  MOV R40, RZ ;  /* 0x000000ff00287202 */ /* 0x000fcc0000000f00 */
[----:B------:R-:W-:-:S11]  /*6030*/  DMUL R4, R4, R40 ;  /* 0x0000002804047228 */ /* 0x000fd60000000000 */
.L_x_110:
[----:B------:R-:W-:Y:S01]  /*6040*/  DFMA R40, R44, R4, R4 ;  /* 0x000000042c28722b */ /* 0x000fe20000000004 */
[----:B------:R-:W-:Y:S01]  /*6050*/  IMAD.MOV.U32 R7, RZ, RZ, 0x0 ;  /* 0x00000000ff077424 */ /* 0x000fe200078e00ff */
[----:B------:R-:W-:-:S08]  /*6060*/  DSETP.NEU.AND P0, PT, |R4|, +INF , PT ;  /* 0x7ff000000400742a */ /* 0x000fd00003f0d200 */
[----:B------:R-:W-:Y:S02]  /*6070*/  FSEL R45, R4, R40, !P0 ;  /* 0x00000028042d7208 */ /* 0x000fe40004000000 */
[----:B------:R-:W-:Y:S01]  /*6080*/  FSEL R44, R5, R41, !P0 ;  /* 0x00000029052c7208 */ /* 0x000fe20004000000 */
[----:B------:R-:W-:Y:S06]  /*6090*/  RET.REL.NODEC R6 `(_Z8simulatePsifP6TissueiPA3_iPA5_fPA1000000_S4_S5_Pf) ;  /* 0xffffff9c06d87950 */ /* 0x000fec0003c3ffff */
.L_x_111:
        /* <DEDUP_REMOVED lines=14> */
.L_x_115:


//--------------------- .nv.global.init           --------------------------
	.section	.nv.global.init,"aw",@progbits
	.align	4
.nv.global.init:
	.type		mrg32k3aM1SubSeq,@object
	.size		mrg32k3aM1SubSeq,(mrg32k3aM2SubSeq - mrg32k3aM1SubSeq)
mrg32k3aM1SubSeq:
        /*0000*/ 	.byte	0x0b, 0xcc, 0xee, 0x04, 0x73, 0x29, 0x8b, 0x6f, 0xf6, 0x53, 0x03, 0xf6, 0x23, 0xf6, 0xea, 0xda
        /* <DEDUP_REMOVED lines=125> */
	.type		mrg32k3aM2SubSeq,@object
	.size		mrg32k3aM2SubSeq,(mrg32k3aM1 - mrg32k3aM2SubSeq)
mrg32k3aM2SubSeq:
        /* <DEDUP_REMOVED lines=126> */
	.type		mrg32k3aM1,@object
	.size		mrg32k3aM1,(mrg32k3aM1Seq - mrg32k3aM1)
mrg32k3aM1:
        /* <DEDUP_REMOVED lines=144> */
	.type		mrg32k3aM1Seq,@object
	.size		mrg32k3aM1Seq,(mrg32k3aM2 - mrg32k3aM1Seq)
mrg32k3aM1Seq:
        /* <DEDUP_REMOVED lines=144> */
	.type		mrg32k3aM2,@object
	.size		mrg32k3aM2,(mrg32k3aM2Seq - mrg32k3aM2)
mrg32k3aM2:
        /* <DEDUP_REMOVED lines=144> */
	.type		mrg32k3aM2Seq,@object
	.size		mrg32k3aM2Seq,(precalc_xorwow_matrix - mrg32k3aM2Seq)
mrg32k3aM2Seq:
        /* <DEDUP_REMOVED lines=144> */
	.type		precalc_xorwow_matrix,@object
	.size		precalc_xorwow_matrix,(precalc_xorwow_offset_matrix - precalc_xorwow_matrix)
precalc_xorwow_matrix:
        /* <DEDUP_REMOVED lines=6400> */
	.type		precalc_xorwow_offset_matrix,@object
	.size		precalc_xorwow_offset_matrix,(.L_1 - precalc_xorwow_offset_matrix)
precalc_xorwow_offset_matrix:
        /* <DEDUP_REMOVED lines=6400> */
.L_1:


//--------------------- .nv.shared.reserved.0     --------------------------
	.section	.nv.shared.reserved.0,"aw",@nobits
	.weak		__nv_reservedSMEM_offset_0_alias
	.size		__nv_reservedSMEM_offset_0_alias, 0, 64
	.other		__nv_reservedSMEM_offset_0_alias,@"STO_CUDA_RESERVED_SHARED STV_DEFAULT"
__nv_reservedSMEM_offset_0_alias:
	.zero		0
	.zero		64


//--------------------- .nv.global                --------------------------
	.section	.nv.global,"aw",@nobits
.nv.global:
	.type		_ZN34_INTERNAL_c6248e15_4_k_cu_d02e02b96thrust24THRUST_300001_SM_1000_NS3seqE,@object
	.size		_ZN34_INTERNAL_c6248e15_4_k_cu_d02e02b96thrust24THRUST_300001_SM_1000_NS3seqE,(_ZN34_INTERNAL_c6248e15_4_k_cu_d02e02b94cuda3std3__48in_placeE - _ZN34_INTERNAL_c6248e15_4_k_cu_d02e02b96thrust24THRUST_300001_SM_1000_NS3seqE)
_ZN34_INTERNAL_c6248e15_4_k_cu_d02e02b96thrust24THRUST_300001_SM_1000_NS3seqE:
	.zero		1
	.type		_ZN34_INTERNAL_c6248e15_4_k_cu_d02e02b94cuda3std3__48in_placeE,@object
	.size		_ZN34_INTERNAL_c6248e15_4_k_cu_d02e02b94cuda3std3__48in_placeE,(_ZN34_INTERNAL_c6248e15_4_k_cu_d02e02b94cuda3std6ranges3__45__cpo4sizeE - _ZN34_INTERNAL_c6248e15_4_k_cu_d02e02b94cuda3std3__48in_placeE)
_ZN34_INTERNAL_c6248e15_4_k_cu_d02e02b94cuda3std3__48in_placeE:
	.zero		1
	.type		_ZN34_INTERNAL_c6248e15_4_k_cu_d02e02b94cuda3std6ranges3__45__cpo4sizeE,@object
	.size		_ZN34_INTERNAL_c6248e15_4_k_cu_d02e02b94cuda3std6ranges3__45__cpo4sizeE,(_ZN34_INTERNAL_c6248e15_4_k_cu_d02e02b96thrust24THRUST_300001_SM_1000_NS12placeholders2_3E - _ZN34_INTERNAL_c6248e15_4_k_cu_d02e02b94cuda3std6ranges3__45__cpo4sizeE)
_ZN34_INTERNAL_c6248e15_4_k_cu_d02e02b94cuda3std6ranges3__45__cpo4sizeE:
	.zero		1
	.type		_ZN34_INTERNAL_c6248e15_4_k_cu_d02e02b96thrust24THRUST_300001_SM_1000_NS12placeholders2_3E,@object
	.size		_ZN34_INTERNAL_c6248e15_4_k_cu_d02e02b96thrust24THRUST_300001_SM_1000_NS12placeholders2_3E,(_ZN34_INTERNAL_c6248e15_4_k_cu_d02e02b94cuda3std3__45__cpo6cbeginE - _ZN34_INTERNAL_c6248e15_4_k_cu_d02e02b96thrust24THRUST_300001_SM_1000_NS12placeholders2_3E)
_ZN34_INTERNAL_c6248e15_4_k_cu_d02e02b96thrust24THRUST_300001_SM_1000_NS12placeholders2_3E:
	.zero		1
	.type		_ZN34_INTERNAL_c6248e15_4_k_cu_d02e02b94cuda3std3__45__cpo6cbeginE,@object
	.size		_ZN34_INTERNAL_c6248e15_4_k_cu_d02e02b94cuda3std3__45__cpo6cbeginE,(_ZN34_INTERNAL_c6248e15_4_k_cu_d02e02b94cuda3std6ranges3__45__cpo6cbeginE - _ZN34_INTERNAL_c6248e15_4_k_cu_d02e02b94cuda3std3__45__cpo6cbeginE)
_ZN34_INTERNAL_c6248e15_4_k_cu_d02e02b94cuda3std3__45__cpo6cbeginE:
	.zero		1
	.type		_ZN34_INTERNAL_c6248e15_4_k_cu_d02e02b94cuda3std6ranges3__45__cpo6cbeginE,@object
	.size		_ZN34_INTERNAL_c6248e15_4_k_cu_d02e02b94cuda3std6ranges3__45__cpo6cbeginE,(_ZN34_INTERNAL_c6248e15_4_k_cu_d02e02b96thrust24THRUST_300001_SM_1000_NS12placeholders2_7E - _ZN34_INTERNAL_c6248e15_4_k_cu_d02e02b94cuda3std6ranges3__45__cpo6cbeginE)
_ZN34_INTERNAL_c6248e15_4_k_cu_d02e02b94cuda3std6ranges3__45__cpo6cbeginE:
	.zero		1
	.type		_ZN34_INTERNAL_c6248e15_4_k_cu_d02e02b96thrust24THRUST_300001_SM_1000_NS12placeholders2_7E,@object
	.size		_ZN34_INTERNAL_c6248e15_4_k_cu_d02e02b96thrust24THRUST_300001_SM_1000_NS12placeholders2_7E,(_ZN34_INTERNAL_c6248e15_4_k_cu_d02e02b94cuda3std3__45__cpo7crbeginE - _ZN34_INTERNAL_c6248e15_4_k_cu_d02e02b96thrust24THRUST_300001_SM_1000_NS12placeholders2_7E)
_ZN34_INTERNAL_c6248e15_4_k_cu_d02e02b96thrust24THRUST_300001_SM_1000_NS12placeholders2_7E:
	.zero		1
	.type		_ZN34_INTERNAL_c6248e15_4_k_cu_d02e02b94cuda3std3__45__cpo7crbeginE,@object
	.size		_ZN34_INTERNAL_c6248e15_4_k_cu_d02e02b94cuda3std3__45__cpo7crbeginE,(_ZN34_INTERNAL_c6248e15_4_k_cu_d02e02b94cuda3std6ranges3__45__cpo4nextE - _ZN34_INTERNAL_c6248e15_4_k_cu_d02e02b94cuda3std3__45__cpo7crbeginE)
_ZN34_INTERNAL_c6248e15_4_k_cu_d02e02b94cuda3std3__45__cpo7crbeginE:
	.zero		1
	.type		_ZN34_INTERNAL_c6248e15_4_k_cu_d02e02b94cuda3std6ranges3__45__cpo4nextE,@object
	.size		_ZN34_INTERNAL_c6248e15_4_k_cu_d02e02b94cuda3std6ranges3__45__cpo4nextE,(_ZN34_INTERNAL_c6248e15_4_k_cu_d02e02b94cuda3std6ranges3__45__cpo4swapE - _ZN34_INTERNAL_c6248e15_4_k_cu_d02e02b94cuda3std6ranges3__45__cpo4nextE)
_ZN34_INTERNAL_c6248e15_4_k_cu_d02e02b94cuda3std6ranges3__45__cpo4nextE:
	.zero		1
	.type		_ZN34_INTERNAL_c6248e15_4_k_cu_d02e02b94cuda3std6ranges3__45__cpo4swapE,@object
	.size		_ZN34_INTERNAL_c6248e15_4_k_cu_d02e02b94cuda3std6ranges3__45__cpo4swapE,(_ZN34_INTERNAL_c6248e15_4_k_cu_d02e02b96thrust24THRUST_300001_SM_1000_NS8cuda_cub10par_nosyncE - _ZN34_INTERNAL_c6248e15_4_k_cu_d02e02b94cuda3std6ranges3__45__cpo4swapE)
_ZN34_INTERNAL_c6248e15_4_k_cu_d02e02b94cuda3std6ranges3__45__cpo4swapE:
	.zero		1
	.type		_ZN34_INTERNAL_c6248e15_4_k_cu_d02e02b96thrust24THRUST_300001_SM_1000_NS8cuda_cub10par_nosyncE,@object
	.size		_ZN34_INTERNAL_c6248e15_4_k_cu_d02e02b96thrust24THRUST_300001_SM_1000_NS8cuda_cub10par_nosyncE,(_ZN34_INTERNAL_c6248e15_4_k_cu_d02e02b96thrust24THRUST_300001_SM_1000_NS12placeholders2_9E - _ZN34_INTERNAL_c6248e15_4_k_cu_d02e02b96thrust24THRUST_300001_SM_1000_NS8cuda_cub10par_nosyncE)
_ZN34_INTERNAL_c6248e15_4_k_cu_d02e02b96thrust24THRUST_300001_SM_1000_NS8cuda_cub10par_nosyncE:
	.zero		1
	.type		_ZN34_INTERNAL_c6248e15_4_k_cu_d02e02b96thrust24THRUST_300001_SM_1000_NS12placeholders2_9E,@object
	.size		_ZN34_INTERNAL_c6248e15_4_k_cu_d02e02b96thrust24THRUST_300001_SM_1000_NS12placeholders2_9E,(_ZN34_INTERNAL_c6248e15_4_k_cu_d02e02b94cuda3std3__436_GLOBAL__N__c6248e15_4_k_cu_d02e02b96ignoreE - _ZN34_INTERNAL_c6248e15_4_k_cu_d02e02b96thrust24THRUST_300001_SM_1000_NS12placeholders2_9E)
_ZN34_INTERNAL_c6248e15_4_k_cu_d02e02b96thrust24THRUST_300001_SM_1000_NS12placeholders2_9E:
	.zero		1
	.type		_ZN34_INTERNAL_c6248e15_4_k_cu_d02e02b94cuda3std3__436_GLOBAL__N__c6248e15_4_k_cu_d02e02b96ignoreE,@object
	.size		_ZN34_INTERNAL_c6248e15_4_k_cu_d02e02b94cuda3std3__436_GLOBAL__N__c6248e15_4_k_cu_d02e02b96ignoreE,(_ZN34_INTERNAL_c6248e15_4_k_cu_d02e02b94cuda3std6ranges3__45__cpo4dataE - _ZN34_INTERNAL_c6248e15_4_k_cu_d02e02b94cuda3std3__436_GLOBAL__N__c6248e15_4_k_cu_d02e02b96ignoreE)
_ZN34_INTERNAL_c6248e15_4_k_cu_d02e02b94cuda3std3__436_GLOBAL__N__c6248e15_4_k_cu_d02e02b96ignoreE:
	.zero		1
	.type		_ZN34_INTERNAL_c6248e15_4_k_cu_d02e02b94cuda3std6ranges3__45__cpo4dataE,@object
	.size		_ZN34_INTERNAL_c6248e15_4_k_cu_d02e02b94cuda3std6ranges3__45__cpo4dataE,(_ZN34_INTERNAL_c6248e15_4_k_cu_d02e02b96thrust24THRUST_300001_SM_1000_NS12placeholders2_1E - _ZN34_INTERNAL_c6248e15_4_k_cu_d02e02b94cuda3std6ranges3__45__cpo4dataE)
_ZN34_INTERNAL_c6248e15_4_k_cu_d02e02b94cuda3std6ranges3__45__cpo4dataE:
	.zero		1
	.type		_ZN34_INTERNAL_c6248e15_4_k_cu_d02e02b96thrust24THRUST_300001_SM_1000_NS12placeholders2_1E,@object
	.size		_ZN34_INTERNAL_c6248e15_4_k_cu_d02e02b96thrust24THRUST_300001_SM_1000_NS12placeholders2_1E,(_ZN34_INTERNAL_c6248e15_4_k_cu_d02e02b94cuda3std3__45__cpo5beginE - _ZN34_INTERNAL_c6248e15_4_k_cu_d02e02b96thrust24THRUST_300001_SM_1000_NS12placeholders2_1E)
_ZN34_INTERNAL_c6248e15_4_k_cu_d02e02b96thrust24THRUST_300001_SM_1000_NS12placeholders2_1E:
	.zero		1
	.type		_ZN34_INTERNAL_c6248e15_4_k_cu_d02e02b94cuda3std3__45__cpo5beginE,@object
	.size		_ZN34_INTERNAL_c6248e15_4_k_cu_d02e02b94cuda3std3__45__cpo5beginE,(_ZN34_INTERNAL_c6248e15_4_k_cu_d02e02b94cuda3std6ranges3__45__cpo5beginE - _ZN34_INTERNAL_c6248e15_4_k_cu_d02e02b94cuda3std3__45__cpo5beginE)
_ZN34_INTERNAL_c6248e15_4_k_cu_d02e02b94cuda3std3__45__cpo5beginE:
	.zero		1
	.type		_ZN34_INTERNAL_c6248e15_4_k_cu_d02e02b94cuda3std6ranges3__45__cpo5beginE,@object
	.size		_ZN34_INTERNAL_c6248e15_4_k_cu_d02e02b94cuda3std6ranges3__45__cpo5beginE,(_ZN34_INTERNAL_c6248e15_4_k_cu_d02e02b96thrust24THRUST_300001_SM_1000_NS12placeholders2_5E - _ZN34_INTERNAL_c6248e15_4_k_cu_d02e02b94cuda3std6ranges3__45__cpo5beginE)
_ZN34_INTERNAL_c6248e15_4_k_cu_d02e02b94cuda3std6ranges3__45__cpo5beginE:
	.zero		1
	.type		_ZN34_INTERNAL_c6248e15_4_k_cu_d02e02b96thrust24THRUST_300001_SM_1000_NS12placeholders2_5E,@object
	.size		_ZN34_INTERNAL_c6248e15_4_k_cu_d02e02b96thrust24THRUST_300001_SM_1000_NS12placeholders2_5E,(_ZN34_INTERNAL_c6248e15_4_k_cu_d02e02b94cuda3std3__45__cpo6rbeginE - _ZN34_INTERNAL_c6248e15_4_k_cu_d02e02b96thrust24THRUST_300001_SM_1000_NS12placeholders2_5E)
_ZN34_INTERNAL_c6248e15_4_k_cu_d02e02b96thrust24THRUST_300001_SM_1000_NS12placeholders2_5E:
	.zero		1
	.type		_ZN34_INTERNAL_c6248e15_4_k_cu_d02e02b94cuda3std3__45__cpo6rbeginE,@object
	.size		_ZN34_INTERNAL_c6248e15_4_k_cu_d02e02b94cuda3std3__45__cpo6rbeginE,(_ZN34_INTERNAL_c6248e15_4_k_cu_d02e02b94cuda3std6ranges3__45__cpo7advanceE - _ZN34_INTERNAL_c6248e15_4_k_cu_d02e02b94cuda3std3__45__cpo6rbeginE)
_ZN34_INTERNAL_c6248e15_4_k_cu_d02e02b94cuda3std3__45__cpo6rbeginE:
	.zero		1
	.type		_ZN34_INTERNAL_c6248e15_4_k_cu_d02e02b94cuda3std6ranges3__45__cpo7advanceE,@object
	.size		_ZN34_INTERNAL_c6248e15_4_k_cu_d02e02b94cuda3std6ranges3__45__cpo7advanceE,(_ZN34_INTERNAL_c6248e15_4_k_cu_d02e02b94cuda3std3__47nulloptE - _ZN34_INTERNAL_c6248e15_4_k_cu_d02e02b94cuda3std6ranges3__45__cpo7advanceE)
_ZN34_INTERNAL_c6248e15_4_k_cu_d02e02b94cuda3std6ranges3__45__cpo7advanceE:
	.zero		1
	.type		_ZN34_INTERNAL_c6248e15_4_k_cu_d02e02b94cuda3std3__47nulloptE,@object
	.size		_ZN34_INTERNAL_c6248e15_4_k_cu_d02e02b94cuda3std3__47nulloptE,(_ZN34_INTERNAL_c6248e15_4_k_cu_d02e02b94cuda3std6ranges3__45__cpo8distanceE - _ZN34_INTERNAL_c6248e15_4_k_cu_d02e02b94cuda3std3__47nulloptE)
_ZN34_INTERNAL_c6248e15_4_k_cu_d02e02b94cuda3std3__47nulloptE:
	.zero		1
	.type		_ZN34_INTERNAL_c6248e15_4_k_cu_d02e02b94cuda3std6ranges3__45__cpo8distanceE,@object
	.size		_ZN34_INTERNAL_c6248e15_4_k_cu_d02e02b94cuda3std6ranges3__45__cpo8distanceE,(_ZN34_INTERNAL_c6248e15_4_k_cu_d02e02b96thrust24THRUST_300001_SM_1000_NS12placeholders3_10E - _ZN34_INTERNAL_c6248e15_4_k_cu_d02e02b94cuda3std6ranges3__45__cpo8distanceE)
_ZN34_INTERNAL_c6248e15_4_k_cu_d02e02b94cuda3std6ranges3__45__cpo8distanceE:
	.zero		1
	.type		_ZN34_INTERNAL_c6248e15_4_k_cu_d02e02b96thrust24THRUST_300001_SM_1000_NS12placeholders3_10E,@object
	.size		_ZN34_INTERNAL_c6248e15_4_k_cu_d02e02b96thrust24THRUST_300001_SM_1000_NS12placeholders3_10E,(_ZN34_INTERNAL_c6248e15_4_k_cu_d02e02b94cuda3std3__419piecewise_constructE - _ZN34_INTERNAL_c6248e15_4_k_cu_d02e02b96thrust24THRUST_300001_SM_1000_NS12placeholders3_10E)
_ZN34_INTERNAL_c6248e15_4_k_cu_d02e02b96thrust24THRUST_300001_SM_1000_NS12placeholders3_10E:
	.zero		1
	.type		_ZN34_INTERNAL_c6248e15_4_k_cu_d02e02b94cuda3std3__419piecewise_constructE,@object
	.size		_ZN34_INTERNAL_c6248e15_4_k_cu_d02e02b94cuda3std3__419piecewise_constructE,(_ZN34_INTERNAL_c6248e15_4_k_cu_d02e02b94cuda3std6ranges3__45__cpo5cdataE - _ZN34_INTERNAL_c6248e15_4_k_cu_d02e02b94cuda3std3__419piecewise_constructE)
_ZN34_INTERNAL_c6248e15_4_k_cu_d02e02b94cuda3std3__419piecewise_constructE:
	.zero		1
	.type		_ZN34_INTERNAL_c6248e15_4_k_cu_d02e02b94cuda3std6ranges3__45__cpo5cdataE,@object
	.size		_ZN34_INTERNAL_c6248e15_4_k_cu_d02e02b94cuda3std6ranges3__45__cpo5cdataE,(_ZN34_INTERNAL_c6248e15_4_k_cu_d02e02b96thrust24THRUST_300001_SM_1000_NS12placeholders2_2E - _ZN34_INTERNAL_c6248e15_4_k_cu_d02e02b94cuda3std6ranges3__45__cpo5cdataE)
_ZN34_INTERNAL_c6248e15_4_k_cu_d02e02b94cuda3std6ranges3__45__cpo5cdataE:
	.zero		1
	.type		_ZN34_INTERNAL_c6248e15_4_k_cu_d02e02b96thrust24THRUST_300001_SM_1000_NS12placeholders2_2E,@object
	.size		_ZN34_INTERNAL_c6248e15_4_k_cu_d02e02b96thrust24THRUST_300001_SM_1000_NS12placeholders2_2E,(_ZN34_INTERNAL_c6248e15_4_k_cu_d02e02b94cuda3std3__45__cpo3endE - _ZN34_INTERNAL_c6248e15_4_k_cu_d02e02b96thrust24THRUST_300001_SM_1000_NS12placeholders2_2E)
_ZN34_INTERNAL_c6248e15_4_k_cu_d02e02b96thrust24THRUST_300001_SM_1000_NS12placeholders2_2E:
	.zero		1
	.type		_ZN34_INTERNAL_c6248e15_4_k_cu_d02e02b94cuda3std3__45__cpo3endE,@object
	.size		_ZN34_INTERNAL_c6248e15_4_k_cu_d02e02b94cuda3std3__45__cpo3endE,(_ZN34_INTERNAL_c6248e15_4_k_cu_d02e02b94cuda3std6ranges3__45__cpo3endE - _ZN34_INTERNAL_c6248e15_4_k_cu_d02e02b94cuda3std3__45__cpo3endE)
_ZN34_INTERNAL_c6248e15_4_k_cu_d02e02b94cuda3std3__45__cpo3endE:
	.zero		1
	.type		_ZN34_INTERNAL_c6248e15_4_k_cu_d02e02b94cuda3std6ranges3__45__cpo3endE,@object
	.size		_ZN34_INTERNAL_c6248e15_4_k_cu_d02e02b94cuda3std6ranges3__45__cpo3endE,(_ZN34_INTERNAL_c6248e15_4_k_cu_d02e02b96thrust24THRUST_300001_SM_1000_NS12placeholders2_6E - _ZN34_INTERNAL_c6248e15_4_k_cu_d02e02b94cuda3std6ranges3__45__cpo3endE)
_ZN34_INTERNAL_c6248e15_4_k_cu_d02e02b94cuda3std6ranges3__45__cpo3endE:
	.zero		1
	.type		_ZN34_INTERNAL_c6248e15_4_k_cu_d02e02b96thrust24THRUST_300001_SM_1000_NS12placeholders2_6E,@object
	.size		_ZN34_INTERNAL_c6248e15_4_k_cu_d02e02b96thrust24THRUST_300001_SM_1000_NS12placeholders2_6E,(_ZN34_INTERNAL_c6248e15_4_k_cu_d02e02b94cuda3std3__45__cpo4rendE - _ZN34_INTERNAL_c6248e15_4_k_cu_d02e02b96thrust24THRUST_300001_SM_1000_NS12placeholders2_6E)
_ZN34_INTERNAL_c6248e15_4_k_cu_d02e02b96thrust24THRUST_300001_SM_1000_NS12placeholders2_6E:
	.zero		1
	.type		_ZN34_INTERNAL_c6248e15_4_k_cu_d02e02b94cuda3std3__45__cpo4rendE,@object
	.size		_ZN34_INTERNAL_c6248e15_4_k_cu_d02e02b94cuda3std3__45__cpo4rendE,(_ZN34_INTERNAL_c6248e15_4_k_cu_d02e02b94cuda3std6ranges3__45__cpo9iter_swapE - _ZN34_INTERNAL_c6248e15_4_k_cu_d02e02b94cuda3std3__45__cpo4rendE)
_ZN34_INTERNAL_c6248e15_4_k_cu_d02e02b94cuda3std3__45__cpo4rendE:
	.zero		1
	.type		_ZN34_INTERNAL_c6248e15_4_k_cu_d02e02b94cuda3std6ranges3__45__cpo9iter_swapE,@object
	.size		_ZN34_INTERNAL_c6248e15_4_k_cu_d02e02b94cuda3std6ranges3__45__cpo9iter_swapE,(_ZN34_INTERNAL_c6248e15_4_k_cu_d02e02b94cuda3std3__48unexpectE - _ZN34_INTERNAL_c6248e15_4_k_cu_d02e02b94cuda3std6ranges3__45__cpo9iter_swapE)
_ZN34_INTERNAL_c6248e15_4_k_cu_d02e02b94cuda3std6ranges3__45__cpo9iter_swapE:
	.zero		1
	.type		_ZN34_INTERNAL_c6248e15_4_k_cu_d02e02b94cuda3std3__48unexpectE,@object
	.size		_ZN34_INTERNAL_c6248e15_4_k_cu_d02e02b94cuda3std3__48unexpectE,(_ZN34_INTERNAL_c6248e15_4_k_cu_d02e02b96thrust24THRUST_300001_SM_1000_NS8cuda_cub3parE - _ZN34_INTERNAL_c6248e15_4_k_cu_d02e02b94cuda3std3__48unexpectE)
_ZN34_INTERNAL_c6248e15_4_k_cu_d02e02b94cuda3std3__48unexpectE:
	.zero		1
	.type		_ZN34_INTERNAL_c6248e15_4_k_cu_d02e02b96thrust24THRUST_300001_SM_1000_NS8cuda_cub3parE,@object
	.size		_ZN34_INTERNAL_c6248e15_4_k_cu_d02e02b96thrust24THRUST_300001_SM_1000_NS8cuda_cub3parE,(_ZN34_INTERNAL_c6248e15_4_k_cu_d02e02b96thrust24THRUST_300001_SM_1000_NS12placeholders2_4E - _ZN34_INTERNAL_c6248e15_4_k_cu_d02e02b96thrust24THRUST_300001_SM_1000_NS8cuda_cub3parE)
_ZN34_INTERNAL_c6248e15_4_k_cu_d02e02b96thrust24THRUST_300001_SM_1000_NS8cuda_cub3parE:
	.zero		1
	.type		_ZN34_INTERNAL_c6248e15_4_k_cu_d02e02b96thrust24THRUST_300001_SM_1000_NS12placeholders2_4E,@object
	.size		_ZN34_INTERNAL_c6248e15_4_k_cu_d02e02b96thrust24THRUST_300001_SM_1000_NS12placeholders2_4E,(_ZN34_INTERNAL_c6248e15_4_k_cu_d02e02b94cuda3std3__45__cpo4cendE - _ZN34_INTERNAL_c6248e15_4_k_cu_d02e02b96thrust24THRUST_300001_SM_1000_NS12placeholders2_4E)
_ZN34_INTERNAL_c6248e15_4_k_cu_d02e02b96thrust24THRUST_300001_SM_1000_NS12placeholders2_4E:
	.zero		1
	.type		_ZN34_INTERNAL_c6248e15_4_k_cu_d02e02b94cuda3std3__45__cpo4cendE,@object
	.size		_ZN34_INTERNAL_c6248e15_4_k_cu_d02e02b94cuda3std3__45__cpo4cendE,(_ZN34_INTERNAL_c6248e15_4_k_cu_d02e02b94cuda3std6ranges3__45__cpo4cendE - _ZN34_INTERNAL_c6248e15_4_k_cu_d02e02b94cuda3std3__45__cpo4cendE)
_ZN34_INTERNAL_c6248e15_4_k_cu_d02e02b94cuda3std3__45__cpo4cendE:
	.zero		1
	.type		_ZN34_INTERNAL_c6248e15_4_k_cu_d02e02b94cuda3std6ranges3__45__cpo4cendE,@object
	.size		_ZN34_INTERNAL_c6248e15_4_k_cu_d02e02b94cuda3std6ranges3__45__cpo4cendE,(_ZN34_INTERNAL_c6248e15_4_k_cu_d02e02b94cuda3std3__420unreachable_sentinelE - _ZN34_INTERNAL_c6248e15_4_k_cu_d02e02b94cuda3std6ranges3__45__cpo4cendE)
_ZN34_INTERNAL_c6248e15_4_k_cu_d02e02b94cuda3std6ranges3__45__cpo4cendE:
	.zero		1
	.type		_ZN34_INTERNAL_c6248e15_4_k_cu_d02e02b94cuda3std3__420unreachable_sentinelE,@object
	.size		_ZN34_INTERNAL_c6248e15_4_k_cu_d02e02b94cuda3std3__420unreachable_sentinelE,(_ZN34_INTERNAL_c6248e15_4_k_cu_d02e02b94cuda3std6ranges3__45__cpo5ssizeE - _ZN34_INTERNAL_c6248e15_4_k_cu_d02e02b94cuda3std3__420unreachable_sentinelE)
_ZN34_INTERNAL_c6248e15_4_k_cu_d02e02b94cuda3std3__420unreachable_sentinelE:
	.zero		1
	.type		_ZN34_INTERNAL_c6248e15_4_k_cu_d02e02b94cuda3std6ranges3__45__cpo5ssizeE,@object
	.size		_ZN34_INTERNAL_c6248e15_4_k_cu_d02e02b94cuda3std6ranges3__45__cpo5ssizeE,(_ZN34_INTERNAL_c6248e15_4_k_cu_d02e02b96thrust24THRUST_300001_SM_1000_NS12placeholders2_8E - _ZN34_INTERNAL_c6248e15_4_k_cu_d02e02b94cuda3std6ranges3__45__cpo5ssizeE)
_ZN34_INTERNAL_c6248e15_4_k_cu_d02e02b94cuda3std6ranges3__45__cpo5ssizeE:
	.zero		1
	.type		_ZN34_INTERNAL_c6248e15_4_k_cu_d02e02b96thrust24THRUST_300001_SM_1000_NS12placeholders2_8E,@object
	.size		_ZN34_INTERNAL_c6248e15_4_k_cu_d02e02b96thrust24THRUST_300001_SM_1000_NS12placeholders2_8E,(_ZN34_INTERNAL_c6248e15_4_k_cu_d02e02b94cuda3std3__45__cpo5crendE - _ZN34_INTERNAL_c6248e15_4_k_cu_d02e02b96thrust24THRUST_300001_SM_1000_NS12placeholders2_8E)
_ZN34_INTERNAL_c6248e15_4_k_cu_d02e02b96thrust24THRUST_300001_SM_1000_NS12placeholders2_8E:
	.zero		1
	.type		_ZN34_INTERNAL_c6248e15_4_k_cu_d02e02b94cuda3std3__45__cpo5crendE,@object
	.size		_ZN34_INTERNAL_c6248e15_4_k_cu_d02e02b94cuda3std3__45__cpo5crendE,(_ZN34_INTERNAL_c6248e15_4_k_cu_d02e02b94cuda3std6ranges3__45__cpo4prevE - _ZN34_INTERNAL_c6248e15_4_k_cu_d02e02b94cuda3std3__45__cpo5crendE)
_ZN34_INTERNAL_c6248e15_4_k_cu_d02e02b94cuda3std3__45__cpo5crendE:
	.zero		1
	.type		_ZN34_INTERNAL_c6248e15_4_k_cu_d02e02b94cuda3std6ranges3__45__cpo4prevE,@object
	.size		_ZN34_INTERNAL_c6248e15_4_k_cu_d02e02b94cuda3std6ranges3__45__cpo4prevE,(_ZN34_INTERNAL_c6248e15_4_k_cu_d02e02b94cuda3std6ranges3__45__cpo9iter_moveE - _ZN34_INTERNAL_c6248e15_4_k_cu_d02e02b94cuda3std6ranges3__45__cpo4prevE)
_ZN34_INTERNAL_c6248e15_4_k_cu_d02e02b94cuda3std6ranges3__45__cpo4prevE:
	.zero		1
	.type		_ZN34_INTERNAL_c6248e15_4_k_cu_d02e02b94cuda3std6ranges3__45__cpo9iter_moveE,@object
	.size		_ZN34_INTERNAL_c6248e15_4_k_cu_d02e02b94cuda3std6ranges3__45__cpo9iter_moveE,(_ZN34_INTERNAL_c6248e15_4_k_cu_d02e02b96thrust24THRUST_300001_SM_1000_NS6system6detail10sequential3seqE - _ZN34_INTERNAL_c6248e15_4_k_cu_d02e02b94cuda3std6ranges3__45__cpo9iter_moveE)
_ZN34_INTERNAL_c6248e15_4_k_cu_d02e02b94cuda3std6ranges3__45__cpo9iter_moveE:
	.zero		1
	.type		_ZN34_INTERNAL_c6248e15_4_k_cu_d02e02b96thrust24THRUST_300001_SM_1000_NS6system6detail10sequential3seqE,@object
	.size		_ZN34_INTERNAL_c6248e15_4_k_cu_d02e02b96thrust24THRUST_300001_SM_1000_NS6system6detail10sequential3seqE,(.L_40 - _ZN34_INTERNAL_c6248e15_4_k_cu_d02e02b96thrust24THRUST_300001_SM_1000_NS6system6detail10sequential3seqE)
_ZN34_INTERNAL_c6248e15_4_k_cu_d02e02b96thrust24THRUST_300001_SM_1000_NS6system6detail10sequential3seqE:
	.zero		1
.L_40:


//--------------------- .nv.constant0._ZN3cub18CUB_300001_SM_10006detail11EmptyKernelIvEEvv --------------------------
	.section	.nv.constant0._ZN3cub18CUB_300001_SM_10006detail11EmptyKernelIvEEvv,"a",@progbits
	.sectionflags	@""
	.align	4
.nv.constant0._ZN3cub18CUB_300001_SM_10006detail11EmptyKernelIvEEvv:
	.zero		896


//--------------------- .nv.constant0._Z8simulatePsifP6TissueiPA3_iPA5_fPA1000000_S4_S5_Pf --------------------------
	.section	.nv.constant0._Z8simulatePsifP6TissueiPA3_iPA5_fPA1000000_S4_S5_Pf,"a",@progbits
	.sectionflags	@""
	.align	4
.nv.constant0._Z8simulatePsifP6TissueiPA3_iPA5_fPA1000000_S4_S5_Pf:
	.zero		968


//--------------------- SYMBOLS --------------------------

	.type		.nv.reservedSmem.offset0,@object
	.size		.nv.reservedSmem.offset0,0x4
	.type		malloc,@function
